//
// Generated by NVIDIA NVVM Compiler
//
// Compiler Build ID: CL-36424714
// Cuda compilation tools, release 13.0, V13.0.88
// Based on NVVM 20.0.0
//

.version 9.0
.target sm_100
.address_size 64

	// .globl	_Z8kmedoidsPfS_S_PiS0_S0_S_S0_
.func  (.param .b64 func_retval0) __internal_accurate_pow
(
	.param .b64 __internal_accurate_pow_param_0
)
;
// _ZZ8kmedoidsPfS_S_PiS0_S0_S_S0_E5total has been demoted

.visible .entry _Z8kmedoidsPfS_S_PiS0_S0_S_S0_(
	.param .u64 .ptr .align 1 _Z8kmedoidsPfS_S_PiS0_S0_S_S0__param_0,
	.param .u64 .ptr .align 1 _Z8kmedoidsPfS_S_PiS0_S0_S_S0__param_1,
	.param .u64 .ptr .align 1 _Z8kmedoidsPfS_S_PiS0_S0_S_S0__param_2,
	.param .u64 .ptr .align 1 _Z8kmedoidsPfS_S_PiS0_S0_S_S0__param_3,
	.param .u64 .ptr .align 1 _Z8kmedoidsPfS_S_PiS0_S0_S_S0__param_4,
	.param .u64 .ptr .align 1 _Z8kmedoidsPfS_S_PiS0_S0_S_S0__param_5,
	.param .u64 .ptr .align 1 _Z8kmedoidsPfS_S_PiS0_S0_S_S0__param_6,
	.param .u64 .ptr .align 1 _Z8kmedoidsPfS_S_PiS0_S0_S_S0__param_7
)
{
	.reg .pred 	%p<286>;
	.reg .b32 	%r<402>;
	.reg .b32 	%f<442>;
	.reg .b64 	%rd<161>;
	.reg .b64 	%fd<390>;
	// demoted variable
	.shared .align 4 .f32 _ZZ8kmedoidsPfS_S_PiS0_S0_S_S0_E5total;
	ld.param.u64 	%rd40, [_Z8kmedoidsPfS_S_PiS0_S0_S_S0__param_0];
	ld.param.u64 	%rd41, [_Z8kmedoidsPfS_S_PiS0_S0_S_S0__param_1];
	ld.param.u64 	%rd36, [_Z8kmedoidsPfS_S_PiS0_S0_S_S0__param_3];
	ld.param.u64 	%rd42, [_Z8kmedoidsPfS_S_PiS0_S0_S_S0__param_4];
	ld.param.u64 	%rd37, [_Z8kmedoidsPfS_S_PiS0_S0_S_S0__param_5];
	ld.param.u64 	%rd38, [_Z8kmedoidsPfS_S_PiS0_S0_S_S0__param_6];
	ld.param.u64 	%rd39, [_Z8kmedoidsPfS_S_PiS0_S0_S_S0__param_7];
	cvta.to.global.u64 	%rd1, %rd41;
	cvta.to.global.u64 	%rd2, %rd40;
	cvta.to.global.u64 	%rd3, %rd42;
	mov.u32 	%r116, %ctaid.x;
	mov.u32 	%r117, %ntid.x;
	mov.u32 	%r118, %tid.x;
	mad.lo.s32 	%r119, %r116, %r117, %r118;
	mov.u32 	%r120, %ctaid.y;
	mov.u32 	%r121, %ntid.y;
	mov.u32 	%r122, %tid.y;
	mad.lo.s32 	%r123, %r120, %r121, %r122;
	ld.global.u32 	%r1, [%rd3+4];
	mad.lo.s32 	%r2, %r1, %r123, %r119;
	mov.b32 	%r124, 0;
	st.shared.u32 	[_ZZ8kmedoidsPfS_S_PiS0_S0_S_S0_E5total], %r124;
	setp.ge.s32 	%p3, %r2, %r1;
	@%p3 bra 	$L__BB0_143;
	cvta.to.global.u64 	%rd43, %rd37;
	cvta.to.global.u64 	%rd44, %rd39;
	ld.global.u32 	%r3, [%rd43];
	ld.global.u32 	%r4, [%rd44];
	setp.lt.s32 	%p4, %r3, 1;
	mov.b32 	%r385, -1;
	mov.f32 	%f416, 0fBF800000;
	@%p4 bra 	$L__BB0_18;
	ld.global.u32 	%r5, [%rd3+8];
	setp.eq.s32 	%p5, %r5, 0;
	mov.f64 	%fd133, 0d4000000000000000;
	{
	.reg .b32 %temp; 
	mov.b64 	{%temp, %r6}, %fd133;
	}
	and.b32  	%r7, %r6, 2146435072;
	setp.eq.s32 	%p6, %r7, 1062207488;
	setp.lt.s32 	%p7, %r6, 0;
	selp.b32 	%r8, 0, 2146435072, %p7;
	and.b32  	%r126, %r6, 2147483647;
	setp.ne.s32 	%p8, %r126, 1071644672;
	and.pred  	%p1, %p6, %p8;
	or.b32  	%r9, %r8, -2147483648;
	@%p5 bra 	$L__BB0_27;
	mov.f32 	%f416, 0fBF800000;
	mov.b32 	%r385, -1;
	mov.b32 	%r379, 0;
	mul.wide.s32 	%rd69, %r1, 4;
$L__BB0_4:
	setp.ne.s32 	%p9, %r5, 1;
	mov.f32 	%f415, 0f00000000;
	@%p9 bra 	$L__BB0_17;
	ld.global.u32 	%r30, [%rd3];
	setp.lt.s32 	%p10, %r30, 1;
	@%p10 bra 	$L__BB0_17;
	mul.lo.s32 	%r31, %r30, %r379;
	and.b32  	%r32, %r30, 7;
	setp.lt.u32 	%p11, %r30, 8;
	mov.f32 	%f415, 0f00000000;
	mov.b32 	%r383, 0;
	@%p11 bra 	$L__BB0_9;
	and.b32  	%r383, %r30, 2147483640;
	mov.f32 	%f415, 0f00000000;
	mov.b32 	%r381, 0;
$L__BB0_8:
	.pragma "nounroll";
	mad.lo.s32 	%r131, %r1, %r381, %r2;
	mul.wide.s32 	%rd45, %r131, 4;
	add.s64 	%rd46, %rd2, %rd45;
	ld.global.f32 	%f106, [%rd46];
	add.s32 	%r132, %r31, %r381;
	mul.wide.u32 	%rd47, %r132, 4;
	add.s64 	%rd48, %rd1, %rd47;
	ld.global.f32 	%f107, [%rd48];
	sub.f32 	%f108, %f106, %f107;
	abs.f32 	%f109, %f108;
	add.f32 	%f110, %f415, %f109;
	add.s64 	%rd50, %rd46, %rd69;
	ld.global.f32 	%f111, [%rd50];
	ld.global.f32 	%f112, [%rd48+4];
	sub.f32 	%f113, %f111, %f112;
	abs.f32 	%f114, %f113;
	add.f32 	%f115, %f110, %f114;
	add.s64 	%rd51, %rd50, %rd69;
	ld.global.f32 	%f116, [%rd51];
	ld.global.f32 	%f117, [%rd48+8];
	sub.f32 	%f118, %f116, %f117;
	abs.f32 	%f119, %f118;
	add.f32 	%f120, %f115, %f119;
	add.s64 	%rd52, %rd51, %rd69;
	ld.global.f32 	%f121, [%rd52];
	ld.global.f32 	%f122, [%rd48+12];
	sub.f32 	%f123, %f121, %f122;
	abs.f32 	%f124, %f123;
	add.f32 	%f125, %f120, %f124;
	add.s64 	%rd53, %rd52, %rd69;
	ld.global.f32 	%f126, [%rd53];
	ld.global.f32 	%f127, [%rd48+16];
	sub.f32 	%f128, %f126, %f127;
	abs.f32 	%f129, %f128;
	add.f32 	%f130, %f125, %f129;
	add.s64 	%rd54, %rd53, %rd69;
	ld.global.f32 	%f131, [%rd54];
	ld.global.f32 	%f132, [%rd48+20];
	sub.f32 	%f133, %f131, %f132;
	abs.f32 	%f134, %f133;
	add.f32 	%f135, %f130, %f134;
	add.s64 	%rd55, %rd54, %rd69;
	ld.global.f32 	%f136, [%rd55];
	ld.global.f32 	%f137, [%rd48+24];
	sub.f32 	%f138, %f136, %f137;
	abs.f32 	%f139, %f138;
	add.f32 	%f140, %f135, %f139;
	add.s64 	%rd56, %rd55, %rd69;
	ld.global.f32 	%f141, [%rd56];
	ld.global.f32 	%f142, [%rd48+28];
	sub.f32 	%f143, %f141, %f142;
	abs.f32 	%f144, %f143;
	add.f32 	%f415, %f140, %f144;
	add.s32 	%r381, %r381, 8;
	setp.ne.s32 	%p12, %r381, %r383;
	@%p12 bra 	$L__BB0_8;
$L__BB0_9:
	setp.eq.s32 	%p13, %r32, 0;
	@%p13 bra 	$L__BB0_17;
	and.b32  	%r37, %r30, 3;
	setp.lt.u32 	%p14, %r32, 4;
	@%p14 bra 	$L__BB0_12;
	mad.lo.s32 	%r133, %r1, %r383, %r2;
	mul.wide.s32 	%rd57, %r133, 4;
	add.s64 	%rd58, %rd2, %rd57;
	ld.global.f32 	%f146, [%rd58];
	add.s32 	%r134, %r31, %r383;
	mul.wide.s32 	%rd59, %r134, 4;
	add.s64 	%rd60, %rd1, %rd59;
	ld.global.f32 	%f147, [%rd60];
	sub.f32 	%f148, %f146, %f147;
	abs.f32 	%f149, %f148;
	add.f32 	%f150, %f415, %f149;
	add.s64 	%rd62, %rd58, %rd69;
	ld.global.f32 	%f151, [%rd62];
	ld.global.f32 	%f152, [%rd60+4];
	sub.f32 	%f153, %f151, %f152;
	abs.f32 	%f154, %f153;
	add.f32 	%f155, %f150, %f154;
	add.s64 	%rd63, %rd62, %rd69;
	ld.global.f32 	%f156, [%rd63];
	ld.global.f32 	%f157, [%rd60+8];
	sub.f32 	%f158, %f156, %f157;
	abs.f32 	%f159, %f158;
	add.f32 	%f160, %f155, %f159;
	add.s64 	%rd64, %rd63, %rd69;
	ld.global.f32 	%f161, [%rd64];
	ld.global.f32 	%f162, [%rd60+12];
	sub.f32 	%f163, %f161, %f162;
	abs.f32 	%f164, %f163;
	add.f32 	%f415, %f160, %f164;
	add.s32 	%r383, %r383, 4;
$L__BB0_12:
	setp.eq.s32 	%p15, %r37, 0;
	@%p15 bra 	$L__BB0_17;
	setp.eq.s32 	%p16, %r37, 1;
	@%p16 bra 	$L__BB0_15;
	mad.lo.s32 	%r135, %r1, %r383, %r2;
	mul.wide.s32 	%rd65, %r135, 4;
	add.s64 	%rd66, %rd2, %rd65;
	ld.global.f32 	%f166, [%rd66];
	add.s32 	%r136, %r31, %r383;
	mul.wide.s32 	%rd67, %r136, 4;
	add.s64 	%rd68, %rd1, %rd67;
	ld.global.f32 	%f167, [%rd68];
	sub.f32 	%f168, %f166, %f167;
	abs.f32 	%f169, %f168;
	add.f32 	%f170, %f415, %f169;
	add.s64 	%rd70, %rd66, %rd69;
	ld.global.f32 	%f171, [%rd70];
	ld.global.f32 	%f172, [%rd68+4];
	sub.f32 	%f173, %f171, %f172;
	abs.f32 	%f174, %f173;
	add.f32 	%f415, %f170, %f174;
	add.s32 	%r383, %r383, 2;
$L__BB0_15:
	and.b32  	%r137, %r30, 1;
	setp.eq.b32 	%p17, %r137, 1;
	not.pred 	%p18, %p17;
	@%p18 bra 	$L__BB0_17;
	mad.lo.s32 	%r138, %r1, %r383, %r2;
	mul.wide.s32 	%rd71, %r138, 4;
	add.s64 	%rd72, %rd2, %rd71;
	ld.global.f32 	%f175, [%rd72];
	add.s32 	%r139, %r31, %r383;
	mul.wide.s32 	%rd73, %r139, 4;
	add.s64 	%rd74, %rd1, %rd73;
	ld.global.f32 	%f176, [%rd74];
	sub.f32 	%f177, %f175, %f176;
	abs.f32 	%f178, %f177;
	add.f32 	%f415, %f415, %f178;
$L__BB0_17:
	setp.eq.f32 	%p19, %f416, 0fBF800000;
	setp.lt.f32 	%p20, %f415, %f416;
	or.pred  	%p21, %p19, %p20;
	selp.f32 	%f416, %f415, %f416, %p21;
	selp.b32 	%r385, %r379, %r385, %p21;
	add.s32 	%r379, %r379, 1;
	setp.ne.s32 	%p22, %r379, %r3;
	@%p22 bra 	$L__BB0_4;
$L__BB0_18:
	setp.lt.s32 	%p103, %r3, 1;
	setp.ne.s32 	%p104, %r4, 1;
	or.pred  	%p105, %p104, %p103;
	@%p105 bra 	$L__BB0_142;
	mov.f64 	%fd211, 0d4000000000000000;
	{
	.reg .b32 %temp; 
	mov.b64 	{%temp, %r45}, %fd211;
	}
	and.b32  	%r46, %r45, 2146435072;
	setp.eq.s32 	%p106, %r46, 1062207488;
	setp.lt.s32 	%p107, %r45, 0;
	selp.b32 	%r47, 0, 2146435072, %p107;
	and.b32  	%r213, %r45, 2147483647;
	setp.ne.s32 	%p108, %r213, 1071644672;
	and.pred  	%p2, %p106, %p108;
	or.b32  	%r48, %r47, -2147483648;
	cvta.to.global.u64 	%rd13, %rd38;
	mov.b32 	%r386, 0;
$L__BB0_20:
	ld.global.u32 	%r50, [%rd3+8];
	setp.ne.s32 	%p109, %r50, 0;
	mov.f32 	%f427, 0f00000000;
	@%p109 bra 	$L__BB0_112;
	ld.global.u32 	%r51, [%rd3];
	setp.lt.s32 	%p120, %r51, 1;
	mov.f32 	%f419, 0f00000000;
	@%p120 bra 	$L__BB0_111;
	ld.global.u32 	%r52, [%rd3+4];
	mul.lo.s32 	%r53, %r51, %r386;
	and.b32  	%r54, %r51, 3;
	setp.lt.u32 	%p121, %r51, 4;
	mov.f64 	%fd378, 0d0000000000000000;
	mov.b32 	%r388, 0;
	@%p121 bra 	$L__BB0_92;
	and.b32  	%r388, %r51, 2147483644;
	mov.f32 	%f419, 0f00000000;
	mov.b32 	%r387, 0;
$L__BB0_24:
	setp.lt.s32 	%p122, %r45, 0;
	setp.eq.s32 	%p123, %r46, 1062207488;
	mad.lo.s32 	%r224, %r52, %r387, %r2;
	mul.wide.s32 	%rd111, %r224, 4;
	add.s64 	%rd14, %rd2, %rd111;
	ld.global.f32 	%f280, [%rd14];
	add.s32 	%r225, %r53, %r387;
	mul.wide.u32 	%rd112, %r225, 4;
	add.s64 	%rd15, %rd1, %rd112;
	ld.global.f32 	%f281, [%rd15];
	sub.f32 	%f36, %f280, %f281;
	cvt.f64.f32 	%fd45, %f36;
	{
	.reg .b32 %temp; 
	mov.b64 	{%temp, %r57}, %fd45;
	}
	abs.f64 	%fd46, %fd45;
	{ // callseq 7, 0
	.param .b64 param0;
	st.param.f64 	[param0], %fd46;
	.param .b64 retval0;
	call.uni (retval0), 
	__internal_accurate_pow, 
	(
	param0
	);
	ld.param.f64 	%fd213, [retval0];
	} // callseq 7
	setp.lt.s32 	%p125, %r57, 0;
	neg.f64 	%fd215, %fd213;
	selp.f64 	%fd216, %fd215, %fd213, %p123;
	selp.f64 	%fd217, %fd216, %fd213, %p125;
	setp.eq.f32 	%p126, %f36, 0f00000000;
	selp.b32 	%r226, %r57, 0, %p123;
	or.b32  	%r227, %r226, 2146435072;
	selp.b32 	%r228, %r227, %r226, %p122;
	mov.b32 	%r229, 0;
	mov.b64 	%fd218, {%r229, %r228};
	selp.f64 	%fd374, %fd218, %fd217, %p126;
	add.f64 	%fd219, %fd45, 0d4000000000000000;
	{
	.reg .b32 %temp; 
	mov.b64 	{%temp, %r230}, %fd219;
	}
	and.b32  	%r231, %r230, 2146435072;
	setp.ne.s32 	%p127, %r231, 2146435072;
	@%p127 bra 	$L__BB0_75;
	setp.num.f32 	%p128, %f36, %f36;
	@%p128 bra 	$L__BB0_73;
	mov.f64 	%fd220, 0d4000000000000000;
	add.rn.f64 	%fd374, %fd45, %fd220;
	bra.uni 	$L__BB0_75;
$L__BB0_27:
	ld.global.u32 	%r10, [%rd3];
	max.s32 	%r142, %r10, 1;
	and.b32  	%r11, %r142, 3;
	and.b32  	%r12, %r142, 2147483644;
	mov.f32 	%f416, 0fBF800000;
	mov.b32 	%r385, -1;
	mov.b32 	%r375, 0;
	mul.wide.s32 	%rd11, %r1, 4;
$L__BB0_28:
	setp.gt.s32 	%p23, %r10, 0;
	mov.f32 	%f405, 0f00000000;
	@%p23 bra 	$L__BB0_57;
$L__BB0_29:
	sqrt.rn.f32 	%f197, %f405;
	setp.eq.f32 	%p99, %f416, 0fBF800000;
	setp.lt.f32 	%p100, %f197, %f416;
	or.pred  	%p101, %p99, %p100;
	selp.f32 	%f416, %f197, %f416, %p101;
	selp.b32 	%r385, %r375, %r385, %p101;
	add.s32 	%r375, %r375, 1;
	setp.eq.s32 	%p102, %r375, %r3;
	@%p102 bra 	$L__BB0_18;
	bra.uni 	$L__BB0_28;
$L__BB0_30:
	setp.lt.s32 	%p25, %r6, 0;
	setp.eq.s32 	%p26, %r7, 1062207488;
	mad.lo.s32 	%r145, %r1, %r377, %r2;
	mul.wide.s32 	%rd75, %r145, 4;
	add.s64 	%rd4, %rd2, %rd75;
	ld.global.f32 	%f183, [%rd4];
	add.s32 	%r146, %r23, %r377;
	mul.wide.u32 	%rd76, %r146, 4;
	add.s64 	%rd5, %rd1, %rd76;
	ld.global.f32 	%f184, [%rd5];
	sub.f32 	%f3, %f183, %f184;
	cvt.f64.f32 	%fd1, %f3;
	{
	.reg .b32 %temp; 
	mov.b64 	{%temp, %r16}, %fd1;
	}
	abs.f64 	%fd2, %fd1;
	{ // callseq 0, 0
	.param .b64 param0;
	st.param.f64 	[param0], %fd2;
	.param .b64 retval0;
	call.uni (retval0), 
	__internal_accurate_pow, 
	(
	param0
	);
	ld.param.f64 	%fd135, [retval0];
	} // callseq 0
	setp.lt.s32 	%p28, %r16, 0;
	neg.f64 	%fd137, %fd135;
	selp.f64 	%fd138, %fd137, %fd135, %p26;
	selp.f64 	%fd139, %fd138, %fd135, %p28;
	setp.eq.f32 	%p29, %f3, 0f00000000;
	selp.b32 	%r147, %r16, 0, %p26;
	or.b32  	%r148, %r147, 2146435072;
	selp.b32 	%r149, %r148, %r147, %p25;
	mov.b32 	%r150, 0;
	mov.b64 	%fd140, {%r150, %r149};
	selp.f64 	%fd366, %fd140, %fd139, %p29;
	add.f64 	%fd141, %fd1, 0d4000000000000000;
	{
	.reg .b32 %temp; 
	mov.b64 	{%temp, %r151}, %fd141;
	}
	and.b32  	%r152, %r151, 2146435072;
	setp.ne.s32 	%p30, %r152, 2146435072;
	@%p30 bra 	$L__BB0_35;
	setp.nan.f32 	%p31, %f3, %f3;
	@%p31 bra 	$L__BB0_34;
	setp.neu.f64 	%p32, %fd2, 0d7FF0000000000000;
	@%p32 bra 	$L__BB0_35;
	selp.b32 	%r153, %r9, %r8, %p1;
	selp.b32 	%r154, %r153, %r8, %p28;
	mov.b32 	%r155, 0;
	mov.b64 	%fd366, {%r155, %r154};
	bra.uni 	$L__BB0_35;
$L__BB0_34:
	mov.f64 	%fd142, 0d4000000000000000;
	add.rn.f64 	%fd366, %fd1, %fd142;
$L__BB0_35:
	setp.eq.f32 	%p37, %f3, 0f3F800000;
	selp.f64 	%fd143, 0d3FF0000000000000, %fd366, %p37;
	cvt.f64.f32 	%fd144, %f405;
	add.f64 	%fd145, %fd143, %fd144;
	cvt.rn.f32.f64 	%f4, %fd145;
	mul.wide.s32 	%rd6, %r1, 4;
	add.s64 	%rd7, %rd4, %rd6;
	ld.global.f32 	%f185, [%rd7];
	ld.global.f32 	%f186, [%rd5+4];
	sub.f32 	%f5, %f185, %f186;
	cvt.f64.f32 	%fd7, %f5;
	{
	.reg .b32 %temp; 
	mov.b64 	{%temp, %r17}, %fd7;
	}
	abs.f64 	%fd8, %fd7;
	{ // callseq 1, 0
	.param .b64 param0;
	st.param.f64 	[param0], %fd8;
	.param .b64 retval0;
	call.uni (retval0), 
	__internal_accurate_pow, 
	(
	param0
	);
	ld.param.f64 	%fd146, [retval0];
	} // callseq 1
	setp.lt.s32 	%p38, %r17, 0;
	neg.f64 	%fd148, %fd146;
	selp.f64 	%fd149, %fd148, %fd146, %p26;
	selp.f64 	%fd150, %fd149, %fd146, %p38;
	setp.eq.f32 	%p39, %f5, 0f00000000;
	selp.b32 	%r156, %r17, 0, %p26;
	or.b32  	%r157, %r156, 2146435072;
	selp.b32 	%r158, %r157, %r156, %p25;
	mov.b32 	%r159, 0;
	mov.b64 	%fd151, {%r159, %r158};
	selp.f64 	%fd367, %fd151, %fd150, %p39;
	add.f64 	%fd152, %fd7, 0d4000000000000000;
	{
	.reg .b32 %temp; 
	mov.b64 	{%temp, %r160}, %fd152;
	}
	and.b32  	%r161, %r160, 2146435072;
	setp.ne.s32 	%p40, %r161, 2146435072;
	@%p40 bra 	$L__BB0_40;
	setp.nan.f32 	%p41, %f5, %f5;
	@%p41 bra 	$L__BB0_39;
	setp.neu.f64 	%p42, %fd8, 0d7FF0000000000000;
	@%p42 bra 	$L__BB0_40;
	selp.b32 	%r162, %r9, %r8, %p1;
	selp.b32 	%r163, %r162, %r8, %p38;
	mov.b32 	%r164, 0;
	mov.b64 	%fd367, {%r164, %r163};
	bra.uni 	$L__BB0_40;
$L__BB0_39:
	mov.f64 	%fd153, 0d4000000000000000;
	add.rn.f64 	%fd367, %fd7, %fd153;
$L__BB0_40:
	setp.eq.f32 	%p47, %f5, 0f3F800000;
	selp.f64 	%fd154, 0d3FF0000000000000, %fd367, %p47;
	cvt.f64.f32 	%fd155, %f4;
	add.f64 	%fd156, %fd154, %fd155;
	cvt.rn.f32.f64 	%f6, %fd156;
	add.s64 	%rd8, %rd7, %rd6;
	ld.global.f32 	%f187, [%rd8];
	ld.global.f32 	%f188, [%rd5+8];
	sub.f32 	%f7, %f187, %f188;
	cvt.f64.f32 	%fd13, %f7;
	{
	.reg .b32 %temp; 
	mov.b64 	{%temp, %r18}, %fd13;
	}
	abs.f64 	%fd14, %fd13;
	{ // callseq 2, 0
	.param .b64 param0;
	st.param.f64 	[param0], %fd14;
	.param .b64 retval0;
	call.uni (retval0), 
	__internal_accurate_pow, 
	(
	param0
	);
	ld.param.f64 	%fd157, [retval0];
	} // callseq 2
	setp.lt.s32 	%p48, %r18, 0;
	neg.f64 	%fd159, %fd157;
	selp.f64 	%fd160, %fd159, %fd157, %p26;
	selp.f64 	%fd161, %fd160, %fd157, %p48;
	setp.eq.f32 	%p49, %f7, 0f00000000;
	selp.b32 	%r165, %r18, 0, %p26;
	or.b32  	%r166, %r165, 2146435072;
	selp.b32 	%r167, %r166, %r165, %p25;
	mov.b32 	%r168, 0;
	mov.b64 	%fd162, {%r168, %r167};
	selp.f64 	%fd368, %fd162, %fd161, %p49;
	add.f64 	%fd163, %fd13, 0d4000000000000000;
	{
	.reg .b32 %temp; 
	mov.b64 	{%temp, %r169}, %fd163;
	}
	and.b32  	%r170, %r169, 2146435072;
	setp.ne.s32 	%p50, %r170, 2146435072;
	@%p50 bra 	$L__BB0_45;
	setp.nan.f32 	%p51, %f7, %f7;
	@%p51 bra 	$L__BB0_44;
	setp.neu.f64 	%p52, %fd14, 0d7FF0000000000000;
	@%p52 bra 	$L__BB0_45;
	selp.b32 	%r171, %r9, %r8, %p1;
	selp.b32 	%r172, %r171, %r8, %p48;
	mov.b32 	%r173, 0;
	mov.b64 	%fd368, {%r173, %r172};
	bra.uni 	$L__BB0_45;
$L__BB0_44:
	mov.f64 	%fd164, 0d4000000000000000;
	add.rn.f64 	%fd368, %fd13, %fd164;
$L__BB0_45:
	setp.eq.f32 	%p57, %f7, 0f3F800000;
	selp.f64 	%fd165, 0d3FF0000000000000, %fd368, %p57;
	cvt.f64.f32 	%fd166, %f6;
	add.f64 	%fd167, %fd165, %fd166;
	cvt.rn.f32.f64 	%f8, %fd167;
	add.s64 	%rd77, %rd8, %rd6;
	ld.global.f32 	%f189, [%rd77];
	ld.global.f32 	%f190, [%rd5+12];
	sub.f32 	%f9, %f189, %f190;
	cvt.f64.f32 	%fd19, %f9;
	{
	.reg .b32 %temp; 
	mov.b64 	{%temp, %r19}, %fd19;
	}
	abs.f64 	%fd20, %fd19;
	{ // callseq 3, 0
	.param .b64 param0;
	st.param.f64 	[param0], %fd20;
	.param .b64 retval0;
	call.uni (retval0), 
	__internal_accurate_pow, 
	(
	param0
	);
	ld.param.f64 	%fd168, [retval0];
	} // callseq 3
	setp.lt.s32 	%p58, %r19, 0;
	neg.f64 	%fd170, %fd168;
	selp.f64 	%fd171, %fd170, %fd168, %p26;
	selp.f64 	%fd172, %fd171, %fd168, %p58;
	setp.eq.f32 	%p59, %f9, 0f00000000;
	selp.b32 	%r174, %r19, 0, %p26;
	or.b32  	%r175, %r174, 2146435072;
	selp.b32 	%r176, %r175, %r174, %p25;
	mov.b32 	%r177, 0;
	mov.b64 	%fd173, {%r177, %r176};
	selp.f64 	%fd369, %fd173, %fd172, %p59;
	add.f64 	%fd174, %fd19, 0d4000000000000000;
	{
	.reg .b32 %temp; 
	mov.b64 	{%temp, %r178}, %fd174;
	}
	and.b32  	%r179, %r178, 2146435072;
	setp.ne.s32 	%p60, %r179, 2146435072;
	@%p60 bra 	$L__BB0_50;
	setp.nan.f32 	%p61, %f9, %f9;
	@%p61 bra 	$L__BB0_49;
	setp.neu.f64 	%p62, %fd20, 0d7FF0000000000000;
	@%p62 bra 	$L__BB0_50;
	selp.b32 	%r180, %r9, %r8, %p1;
	selp.b32 	%r181, %r180, %r8, %p58;
	mov.b32 	%r182, 0;
	mov.b64 	%fd369, {%r182, %r181};
	bra.uni 	$L__BB0_50;
$L__BB0_49:
	mov.f64 	%fd175, 0d4000000000000000;
	add.rn.f64 	%fd369, %fd19, %fd175;
$L__BB0_50:
	setp.eq.f32 	%p64, %f9, 0f3F800000;
	selp.f64 	%fd176, 0d3FF0000000000000, %fd369, %p64;
	cvt.f64.f32 	%fd177, %f8;
	add.f64 	%fd178, %fd176, %fd177;
	cvt.rn.f32.f64 	%f405, %fd178;
	add.s32 	%r377, %r377, 4;
	setp.eq.s32 	%p65, %r377, %r12;
	@%p65 bra 	$L__BB0_51;
	bra.uni 	$L__BB0_30;
$L__BB0_51:
	cvt.f64.f32 	%fd370, %f405;
	mov.u32 	%r378, %r12;
$L__BB0_52:
	setp.eq.s32 	%p66, %r11, 0;
	@%p66 bra 	$L__BB0_29;
	setp.lt.s32 	%p67, %r6, 0;
	setp.eq.s32 	%p68, %r7, 1062207488;
	mad.lo.s32 	%r183, %r1, %r378, %r2;
	mul.wide.s32 	%rd78, %r183, 4;
	add.s64 	%rd9, %rd2, %rd78;
	ld.global.f32 	%f191, [%rd9];
	add.s32 	%r184, %r23, %r378;
	mul.wide.s32 	%rd79, %r184, 4;
	add.s64 	%rd10, %rd1, %rd79;
	ld.global.f32 	%f192, [%rd10];
	sub.f32 	%f14, %f191, %f192;
	cvt.f64.f32 	%fd27, %f14;
	{
	.reg .b32 %temp; 
	mov.b64 	{%temp, %r25}, %fd27;
	}
	abs.f64 	%fd28, %fd27;
	{ // callseq 4, 0
	.param .b64 param0;
	st.param.f64 	[param0], %fd28;
	.param .b64 retval0;
	call.uni (retval0), 
	__internal_accurate_pow, 
	(
	param0
	);
	ld.param.f64 	%fd179, [retval0];
	} // callseq 4
	setp.lt.s32 	%p70, %r25, 0;
	neg.f64 	%fd181, %fd179;
	selp.f64 	%fd182, %fd181, %fd179, %p68;
	selp.f64 	%fd183, %fd182, %fd179, %p70;
	setp.eq.f32 	%p71, %f14, 0f00000000;
	selp.b32 	%r185, %r25, 0, %p68;
	or.b32  	%r186, %r185, 2146435072;
	selp.b32 	%r187, %r186, %r185, %p67;
	mov.b32 	%r188, 0;
	mov.b64 	%fd184, {%r188, %r187};
	selp.f64 	%fd371, %fd184, %fd183, %p71;
	add.f64 	%fd185, %fd27, 0d4000000000000000;
	{
	.reg .b32 %temp; 
	mov.b64 	{%temp, %r189}, %fd185;
	}
	and.b32  	%r190, %r189, 2146435072;
	setp.ne.s32 	%p72, %r190, 2146435072;
	@%p72 bra 	$L__BB0_60;
	setp.nan.f32 	%p73, %f14, %f14;
	@%p73 bra 	$L__BB0_59;
	setp.neu.f64 	%p74, %fd28, 0d7FF0000000000000;
	@%p74 bra 	$L__BB0_60;
	selp.b32 	%r191, %r9, %r8, %p1;
	selp.b32 	%r192, %r191, %r8, %p70;
	mov.b32 	%r193, 0;
	mov.b64 	%fd371, {%r193, %r192};
	bra.uni 	$L__BB0_60;
$L__BB0_57:
	setp.lt.s32 	%p24, %r10, 4;
	mul.lo.s32 	%r23, %r10, %r375;
	mov.f64 	%fd370, 0d0000000000000000;
	mov.b32 	%r378, 0;
	@%p24 bra 	$L__BB0_52;
	mov.f32 	%f405, 0f00000000;
	mov.b32 	%r377, 0;
	bra.uni 	$L__BB0_30;
$L__BB0_59:
	mov.f64 	%fd186, 0d4000000000000000;
	add.rn.f64 	%fd371, %fd27, %fd186;
$L__BB0_60:
	setp.eq.s32 	%p76, %r11, 1;
	setp.eq.f32 	%p77, %f14, 0f3F800000;
	selp.f64 	%fd187, 0d3FF0000000000000, %fd371, %p77;
	add.f64 	%fd188, %fd187, %fd370;
	cvt.rn.f32.f64 	%f405, %fd188;
	@%p76 bra 	$L__BB0_29;
	add.s64 	%rd12, %rd9, %rd11;
	ld.global.f32 	%f193, [%rd12];
	ld.global.f32 	%f194, [%rd10+4];
	sub.f32 	%f16, %f193, %f194;
	cvt.f64.f32 	%fd33, %f16;
	{
	.reg .b32 %temp; 
	mov.b64 	{%temp, %r26}, %fd33;
	}
	abs.f64 	%fd34, %fd33;
	{ // callseq 5, 0
	.param .b64 param0;
	st.param.f64 	[param0], %fd34;
	.param .b64 retval0;
	call.uni (retval0), 
	__internal_accurate_pow, 
	(
	param0
	);
	ld.param.f64 	%fd189, [retval0];
	} // callseq 5
	setp.lt.s32 	%p81, %r26, 0;
	neg.f64 	%fd191, %fd189;
	selp.f64 	%fd192, %fd191, %fd189, %p68;
	selp.f64 	%fd193, %fd192, %fd189, %p81;
	setp.eq.f32 	%p82, %f16, 0f00000000;
	selp.b32 	%r194, %r26, 0, %p68;
	or.b32  	%r195, %r194, 2146435072;
	selp.b32 	%r196, %r195, %r194, %p67;
	mov.b32 	%r197, 0;
	mov.b64 	%fd194, {%r197, %r196};
	selp.f64 	%fd372, %fd194, %fd193, %p82;
	add.f64 	%fd195, %fd33, 0d4000000000000000;
	{
	.reg .b32 %temp; 
	mov.b64 	{%temp, %r198}, %fd195;
	}
	and.b32  	%r199, %r198, 2146435072;
	setp.ne.s32 	%p83, %r199, 2146435072;
	@%p83 bra 	$L__BB0_66;
	setp.nan.f32 	%p84, %f16, %f16;
	@%p84 bra 	$L__BB0_65;
	setp.neu.f64 	%p85, %fd34, 0d7FF0000000000000;
	@%p85 bra 	$L__BB0_66;
	selp.b32 	%r200, %r9, %r8, %p1;
	selp.b32 	%r201, %r200, %r8, %p81;
	mov.b32 	%r202, 0;
	mov.b64 	%fd372, {%r202, %r201};
	bra.uni 	$L__BB0_66;
$L__BB0_65:
	mov.f64 	%fd196, 0d4000000000000000;
	add.rn.f64 	%fd372, %fd33, %fd196;
$L__BB0_66:
	setp.eq.s32 	%p87, %r11, 2;
	setp.eq.f32 	%p88, %f16, 0f3F800000;
	selp.f64 	%fd197, 0d3FF0000000000000, %fd372, %p88;
	cvt.f64.f32 	%fd198, %f405;
	add.f64 	%fd199, %fd197, %fd198;
	cvt.rn.f32.f64 	%f405, %fd199;
	@%p87 bra 	$L__BB0_29;
	add.s64 	%rd80, %rd12, %rd11;
	ld.global.f32 	%f195, [%rd80];
	ld.global.f32 	%f196, [%rd10+8];
	sub.f32 	%f18, %f195, %f196;
	cvt.f64.f32 	%fd39, %f18;
	{
	.reg .b32 %temp; 
	mov.b64 	{%temp, %r27}, %fd39;
	}
	abs.f64 	%fd40, %fd39;
	{ // callseq 6, 0
	.param .b64 param0;
	st.param.f64 	[param0], %fd40;
	.param .b64 retval0;
	call.uni (retval0), 
	__internal_accurate_pow, 
	(
	param0
	);
	ld.param.f64 	%fd200, [retval0];
	} // callseq 6
	setp.lt.s32 	%p92, %r27, 0;
	neg.f64 	%fd202, %fd200;
	selp.f64 	%fd203, %fd202, %fd200, %p68;
	selp.f64 	%fd204, %fd203, %fd200, %p92;
	setp.eq.f32 	%p93, %f18, 0f00000000;
	selp.b32 	%r203, %r27, 0, %p68;
	or.b32  	%r204, %r203, 2146435072;
	selp.b32 	%r205, %r204, %r203, %p67;
	mov.b32 	%r206, 0;
	mov.b64 	%fd205, {%r206, %r205};
	selp.f64 	%fd373, %fd205, %fd204, %p93;
	add.f64 	%fd206, %fd39, 0d4000000000000000;
	{
	.reg .b32 %temp; 
	mov.b64 	{%temp, %r207}, %fd206;
	}
	and.b32  	%r208, %r207, 2146435072;
	setp.ne.s32 	%p94, %r208, 2146435072;
	@%p94 bra 	$L__BB0_72;
	setp.nan.f32 	%p95, %f18, %f18;
	@%p95 bra 	$L__BB0_71;
	setp.neu.f64 	%p96, %fd40, 0d7FF0000000000000;
	@%p96 bra 	$L__BB0_72;
	selp.b32 	%r209, %r9, %r8, %p1;
	selp.b32 	%r210, %r209, %r8, %p92;
	mov.b32 	%r211, 0;
	mov.b64 	%fd373, {%r211, %r210};
	bra.uni 	$L__BB0_72;
$L__BB0_71:
	mov.f64 	%fd207, 0d4000000000000000;
	add.rn.f64 	%fd373, %fd39, %fd207;
$L__BB0_72:
	setp.eq.f32 	%p98, %f18, 0f3F800000;
	selp.f64 	%fd208, 0d3FF0000000000000, %fd373, %p98;
	cvt.f64.f32 	%fd209, %f405;
	add.f64 	%fd210, %fd208, %fd209;
	cvt.rn.f32.f64 	%f405, %fd210;
	bra.uni 	$L__BB0_29;
$L__BB0_73:
	setp.neu.f64 	%p129, %fd46, 0d7FF0000000000000;
	@%p129 bra 	$L__BB0_75;
	selp.b32 	%r232, %r48, %r47, %p2;
	selp.b32 	%r233, %r232, %r47, %p125;
	mov.b32 	%r234, 0;
	mov.b64 	%fd374, {%r234, %r233};
$L__BB0_75:
	setp.eq.f32 	%p134, %f36, 0f3F800000;
	selp.f64 	%fd221, 0d3FF0000000000000, %fd374, %p134;
	cvt.f64.f32 	%fd222, %f419;
	add.f64 	%fd223, %fd221, %fd222;
	cvt.rn.f32.f64 	%f37, %fd223;
	mul.wide.s32 	%rd16, %r52, 4;
	add.s64 	%rd17, %rd14, %rd16;
	ld.global.f32 	%f282, [%rd17];
	ld.global.f32 	%f283, [%rd15+4];
	sub.f32 	%f38, %f282, %f283;
	cvt.f64.f32 	%fd51, %f38;
	{
	.reg .b32 %temp; 
	mov.b64 	{%temp, %r58}, %fd51;
	}
	abs.f64 	%fd52, %fd51;
	{ // callseq 8, 0
	.param .b64 param0;
	st.param.f64 	[param0], %fd52;
	.param .b64 retval0;
	call.uni (retval0), 
	__internal_accurate_pow, 
	(
	param0
	);
	ld.param.f64 	%fd224, [retval0];
	} // callseq 8
	setp.lt.s32 	%p135, %r58, 0;
	neg.f64 	%fd226, %fd224;
	selp.f64 	%fd227, %fd226, %fd224, %p123;
	selp.f64 	%fd228, %fd227, %fd224, %p135;
	setp.eq.f32 	%p136, %f38, 0f00000000;
	selp.b32 	%r235, %r58, 0, %p123;
	or.b32  	%r236, %r235, 2146435072;
	selp.b32 	%r237, %r236, %r235, %p122;
	mov.b32 	%r238, 0;
	mov.b64 	%fd229, {%r238, %r237};
	selp.f64 	%fd375, %fd229, %fd228, %p136;
	add.f64 	%fd230, %fd51, 0d4000000000000000;
	{
	.reg .b32 %temp; 
	mov.b64 	{%temp, %r239}, %fd230;
	}
	and.b32  	%r240, %r239, 2146435072;
	setp.ne.s32 	%p137, %r240, 2146435072;
	@%p137 bra 	$L__BB0_80;
	setp.nan.f32 	%p138, %f38, %f38;
	@%p138 bra 	$L__BB0_79;
	setp.neu.f64 	%p139, %fd52, 0d7FF0000000000000;
	@%p139 bra 	$L__BB0_80;
	selp.b32 	%r241, %r48, %r47, %p2;
	selp.b32 	%r242, %r241, %r47, %p135;
	mov.b32 	%r243, 0;
	mov.b64 	%fd375, {%r243, %r242};
	bra.uni 	$L__BB0_80;
$L__BB0_79:
	mov.f64 	%fd231, 0d4000000000000000;
	add.rn.f64 	%fd375, %fd51, %fd231;
$L__BB0_80:
	setp.eq.f32 	%p144, %f38, 0f3F800000;
	selp.f64 	%fd232, 0d3FF0000000000000, %fd375, %p144;
	cvt.f64.f32 	%fd233, %f37;
	add.f64 	%fd234, %fd232, %fd233;
	cvt.rn.f32.f64 	%f39, %fd234;
	add.s64 	%rd18, %rd17, %rd16;
	ld.global.f32 	%f284, [%rd18];
	ld.global.f32 	%f285, [%rd15+8];
	sub.f32 	%f40, %f284, %f285;
	cvt.f64.f32 	%fd57, %f40;
	{
	.reg .b32 %temp; 
	mov.b64 	{%temp, %r59}, %fd57;
	}
	abs.f64 	%fd58, %fd57;
	{ // callseq 9, 0
	.param .b64 param0;
	st.param.f64 	[param0], %fd58;
	.param .b64 retval0;
	call.uni (retval0), 
	__internal_accurate_pow, 
	(
	param0
	);
	ld.param.f64 	%fd235, [retval0];
	} // callseq 9
	setp.lt.s32 	%p145, %r59, 0;
	neg.f64 	%fd237, %fd235;
	selp.f64 	%fd238, %fd237, %fd235, %p123;
	selp.f64 	%fd239, %fd238, %fd235, %p145;
	setp.eq.f32 	%p146, %f40, 0f00000000;
	selp.b32 	%r244, %r59, 0, %p123;
	or.b32  	%r245, %r244, 2146435072;
	selp.b32 	%r246, %r245, %r244, %p122;
	mov.b32 	%r247, 0;
	mov.b64 	%fd240, {%r247, %r246};
	selp.f64 	%fd376, %fd240, %fd239, %p146;
	add.f64 	%fd241, %fd57, 0d4000000000000000;
	{
	.reg .b32 %temp; 
	mov.b64 	{%temp, %r248}, %fd241;
	}
	and.b32  	%r249, %r248, 2146435072;
	setp.ne.s32 	%p147, %r249, 2146435072;
	@%p147 bra 	$L__BB0_85;
	setp.nan.f32 	%p148, %f40, %f40;
	@%p148 bra 	$L__BB0_84;
	setp.neu.f64 	%p149, %fd58, 0d7FF0000000000000;
	@%p149 bra 	$L__BB0_85;
	selp.b32 	%r250, %r48, %r47, %p2;
	selp.b32 	%r251, %r250, %r47, %p145;
	mov.b32 	%r252, 0;
	mov.b64 	%fd376, {%r252, %r251};
	bra.uni 	$L__BB0_85;
$L__BB0_84:
	mov.f64 	%fd242, 0d4000000000000000;
	add.rn.f64 	%fd376, %fd57, %fd242;
$L__BB0_85:
	setp.eq.f32 	%p154, %f40, 0f3F800000;
	selp.f64 	%fd243, 0d3FF0000000000000, %fd376, %p154;
	cvt.f64.f32 	%fd244, %f39;
	add.f64 	%fd245, %fd243, %fd244;
	cvt.rn.f32.f64 	%f41, %fd245;
	add.s64 	%rd113, %rd18, %rd16;
	ld.global.f32 	%f286, [%rd113];
	ld.global.f32 	%f287, [%rd15+12];
	sub.f32 	%f42, %f286, %f287;
	cvt.f64.f32 	%fd63, %f42;
	{
	.reg .b32 %temp; 
	mov.b64 	{%temp, %r60}, %fd63;
	}
	abs.f64 	%fd64, %fd63;
	{ // callseq 10, 0
	.param .b64 param0;
	st.param.f64 	[param0], %fd64;
	.param .b64 retval0;
	call.uni (retval0), 
	__internal_accurate_pow, 
	(
	param0
	);
	ld.param.f64 	%fd246, [retval0];
	} // callseq 10
	setp.lt.s32 	%p155, %r60, 0;
	neg.f64 	%fd248, %fd246;
	selp.f64 	%fd249, %fd248, %fd246, %p123;
	selp.f64 	%fd250, %fd249, %fd246, %p155;
	setp.eq.f32 	%p156, %f42, 0f00000000;
	selp.b32 	%r253, %r60, 0, %p123;
	or.b32  	%r254, %r253, 2146435072;
	selp.b32 	%r255, %r254, %r253, %p122;
	mov.b32 	%r256, 0;
	mov.b64 	%fd251, {%r256, %r255};
	selp.f64 	%fd377, %fd251, %fd250, %p156;
	add.f64 	%fd252, %fd63, 0d4000000000000000;
	{
	.reg .b32 %temp; 
	mov.b64 	{%temp, %r257}, %fd252;
	}
	and.b32  	%r258, %r257, 2146435072;
	setp.ne.s32 	%p157, %r258, 2146435072;
	@%p157 bra 	$L__BB0_90;
	setp.nan.f32 	%p158, %f42, %f42;
	@%p158 bra 	$L__BB0_89;
	setp.neu.f64 	%p159, %fd64, 0d7FF0000000000000;
	@%p159 bra 	$L__BB0_90;
	setp.lt.s32 	%p160, %r60, 0;
	selp.b32 	%r259, %r48, %r47, %p2;
	selp.b32 	%r260, %r259, %r47, %p160;
	mov.b32 	%r261, 0;
	mov.b64 	%fd377, {%r261, %r260};
	bra.uni 	$L__BB0_90;
$L__BB0_89:
	mov.f64 	%fd253, 0d4000000000000000;
	add.rn.f64 	%fd377, %fd63, %fd253;
$L__BB0_90:
	setp.eq.f32 	%p161, %f42, 0f3F800000;
	selp.f64 	%fd254, 0d3FF0000000000000, %fd377, %p161;
	cvt.f64.f32 	%fd255, %f41;
	add.f64 	%fd256, %fd254, %fd255;
	cvt.rn.f32.f64 	%f419, %fd256;
	add.s32 	%r387, %r387, 4;
	setp.ne.s32 	%p162, %r387, %r388;
	@%p162 bra 	$L__BB0_24;
	cvt.f64.f32 	%fd378, %f419;
$L__BB0_92:
	setp.eq.s32 	%p163, %r54, 0;
	@%p163 bra 	$L__BB0_111;
	setp.lt.s32 	%p164, %r45, 0;
	setp.eq.s32 	%p165, %r46, 1062207488;
	mad.lo.s32 	%r262, %r52, %r388, %r2;
	mul.wide.s32 	%rd114, %r262, 4;
	add.s64 	%rd19, %rd2, %rd114;
	ld.global.f32 	%f288, [%rd19];
	add.s32 	%r263, %r53, %r388;
	mul.wide.s32 	%rd115, %r263, 4;
	add.s64 	%rd20, %rd1, %rd115;
	ld.global.f32 	%f289, [%rd20];
	sub.f32 	%f45, %f288, %f289;
	cvt.f64.f32 	%fd71, %f45;
	{
	.reg .b32 %temp; 
	mov.b64 	{%temp, %r63}, %fd71;
	}
	abs.f64 	%fd72, %fd71;
	{ // callseq 11, 0
	.param .b64 param0;
	st.param.f64 	[param0], %fd72;
	.param .b64 retval0;
	call.uni (retval0), 
	__internal_accurate_pow, 
	(
	param0
	);
	ld.param.f64 	%fd257, [retval0];
	} // callseq 11
	setp.lt.s32 	%p167, %r63, 0;
	neg.f64 	%fd259, %fd257;
	selp.f64 	%fd260, %fd259, %fd257, %p165;
	selp.f64 	%fd261, %fd260, %fd257, %p167;
	setp.eq.f32 	%p168, %f45, 0f00000000;
	selp.b32 	%r264, %r63, 0, %p165;
	or.b32  	%r265, %r264, 2146435072;
	selp.b32 	%r266, %r265, %r264, %p164;
	mov.b32 	%r267, 0;
	mov.b64 	%fd262, {%r267, %r266};
	selp.f64 	%fd379, %fd262, %fd261, %p168;
	add.f64 	%fd263, %fd71, 0d4000000000000000;
	{
	.reg .b32 %temp; 
	mov.b64 	{%temp, %r268}, %fd263;
	}
	and.b32  	%r269, %r268, 2146435072;
	setp.ne.s32 	%p169, %r269, 2146435072;
	@%p169 bra 	$L__BB0_98;
	setp.nan.f32 	%p170, %f45, %f45;
	@%p170 bra 	$L__BB0_97;
	setp.neu.f64 	%p171, %fd72, 0d7FF0000000000000;
	@%p171 bra 	$L__BB0_98;
	selp.b32 	%r270, %r48, %r47, %p2;
	selp.b32 	%r271, %r270, %r47, %p167;
	mov.b32 	%r272, 0;
	mov.b64 	%fd379, {%r272, %r271};
	bra.uni 	$L__BB0_98;
$L__BB0_97:
	mov.f64 	%fd264, 0d4000000000000000;
	add.rn.f64 	%fd379, %fd71, %fd264;
$L__BB0_98:
	setp.eq.f32 	%p173, %f45, 0f3F800000;
	selp.f64 	%fd265, 0d3FF0000000000000, %fd379, %p173;
	add.f64 	%fd266, %fd265, %fd378;
	cvt.rn.f32.f64 	%f419, %fd266;
	setp.eq.s32 	%p174, %r54, 1;
	@%p174 bra 	$L__BB0_111;
	mul.wide.s32 	%rd21, %r52, 4;
	add.s64 	%rd22, %rd19, %rd21;
	ld.global.f32 	%f290, [%rd22];
	ld.global.f32 	%f291, [%rd20+4];
	sub.f32 	%f47, %f290, %f291;
	cvt.f64.f32 	%fd77, %f47;
	{
	.reg .b32 %temp; 
	mov.b64 	{%temp, %r64}, %fd77;
	}
	abs.f64 	%fd78, %fd77;
	{ // callseq 12, 0
	.param .b64 param0;
	st.param.f64 	[param0], %fd78;
	.param .b64 retval0;
	call.uni (retval0), 
	__internal_accurate_pow, 
	(
	param0
	);
	ld.param.f64 	%fd267, [retval0];
	} // callseq 12
	setp.lt.s32 	%p178, %r64, 0;
	neg.f64 	%fd269, %fd267;
	selp.f64 	%fd270, %fd269, %fd267, %p165;
	selp.f64 	%fd271, %fd270, %fd267, %p178;
	setp.eq.f32 	%p179, %f47, 0f00000000;
	selp.b32 	%r273, %r64, 0, %p165;
	or.b32  	%r274, %r273, 2146435072;
	selp.b32 	%r275, %r274, %r273, %p164;
	mov.b32 	%r276, 0;
	mov.b64 	%fd272, {%r276, %r275};
	selp.f64 	%fd380, %fd272, %fd271, %p179;
	add.f64 	%fd273, %fd77, 0d4000000000000000;
	{
	.reg .b32 %temp; 
	mov.b64 	{%temp, %r277}, %fd273;
	}
	and.b32  	%r278, %r277, 2146435072;
	setp.ne.s32 	%p180, %r278, 2146435072;
	@%p180 bra 	$L__BB0_104;
	setp.nan.f32 	%p181, %f47, %f47;
	@%p181 bra 	$L__BB0_103;
	setp.neu.f64 	%p182, %fd78, 0d7FF0000000000000;
	@%p182 bra 	$L__BB0_104;
	selp.b32 	%r279, %r48, %r47, %p2;
	selp.b32 	%r280, %r279, %r47, %p178;
	mov.b32 	%r281, 0;
	mov.b64 	%fd380, {%r281, %r280};
	bra.uni 	$L__BB0_104;
$L__BB0_103:
	mov.f64 	%fd274, 0d4000000000000000;
	add.rn.f64 	%fd380, %fd77, %fd274;
$L__BB0_104:
	setp.eq.f32 	%p184, %f47, 0f3F800000;
	selp.f64 	%fd275, 0d3FF0000000000000, %fd380, %p184;
	cvt.f64.f32 	%fd276, %f419;
	add.f64 	%fd277, %fd275, %fd276;
	cvt.rn.f32.f64 	%f419, %fd277;
	setp.eq.s32 	%p185, %r54, 2;
	@%p185 bra 	$L__BB0_111;
	add.s64 	%rd116, %rd22, %rd21;
	ld.global.f32 	%f292, [%rd116];
	ld.global.f32 	%f293, [%rd20+8];
	sub.f32 	%f49, %f292, %f293;
	cvt.f64.f32 	%fd83, %f49;
	{
	.reg .b32 %temp; 
	mov.b64 	{%temp, %r65}, %fd83;
	}
	abs.f64 	%fd84, %fd83;
	{ // callseq 13, 0
	.param .b64 param0;
	st.param.f64 	[param0], %fd84;
	.param .b64 retval0;
	call.uni (retval0), 
	__internal_accurate_pow, 
	(
	param0
	);
	ld.param.f64 	%fd278, [retval0];
	} // callseq 13
	setp.lt.s32 	%p189, %r65, 0;
	neg.f64 	%fd280, %fd278;
	selp.f64 	%fd281, %fd280, %fd278, %p165;
	selp.f64 	%fd282, %fd281, %fd278, %p189;
	setp.eq.f32 	%p190, %f49, 0f00000000;
	selp.b32 	%r282, %r65, 0, %p165;
	or.b32  	%r283, %r282, 2146435072;
	selp.b32 	%r284, %r283, %r282, %p164;
	mov.b32 	%r285, 0;
	mov.b64 	%fd283, {%r285, %r284};
	selp.f64 	%fd381, %fd283, %fd282, %p190;
	add.f64 	%fd284, %fd83, 0d4000000000000000;
	{
	.reg .b32 %temp; 
	mov.b64 	{%temp, %r286}, %fd284;
	}
	and.b32  	%r287, %r286, 2146435072;
	setp.ne.s32 	%p191, %r287, 2146435072;
	@%p191 bra 	$L__BB0_110;
	setp.nan.f32 	%p192, %f49, %f49;
	@%p192 bra 	$L__BB0_109;
	setp.neu.f64 	%p193, %fd84, 0d7FF0000000000000;
	@%p193 bra 	$L__BB0_110;
	setp.lt.s32 	%p194, %r65, 0;
	selp.b32 	%r288, %r48, %r47, %p2;
	selp.b32 	%r289, %r288, %r47, %p194;
	mov.b32 	%r290, 0;
	mov.b64 	%fd381, {%r290, %r289};
	bra.uni 	$L__BB0_110;
$L__BB0_109:
	mov.f64 	%fd285, 0d4000000000000000;
	add.rn.f64 	%fd381, %fd83, %fd285;
$L__BB0_110:
	setp.eq.f32 	%p195, %f49, 0f3F800000;
	selp.f64 	%fd286, 0d3FF0000000000000, %fd381, %p195;
	cvt.f64.f32 	%fd287, %f419;
	add.f64 	%fd288, %fd286, %fd287;
	cvt.rn.f32.f64 	%f419, %fd288;
$L__BB0_111:
	sqrt.rn.f32 	%f427, %f419;
	bra.uni 	$L__BB0_125;
$L__BB0_112:
	setp.ne.s32 	%p110, %r50, 1;
	@%p110 bra 	$L__BB0_125;
	ld.global.u32 	%r66, [%rd3];
	setp.lt.s32 	%p111, %r66, 1;
	@%p111 bra 	$L__BB0_125;
	ld.global.u32 	%r67, [%rd3+4];
	mul.lo.s32 	%r68, %r66, %r386;
	and.b32  	%r69, %r66, 7;
	setp.lt.u32 	%p112, %r66, 8;
	mov.f32 	%f427, 0f00000000;
	mov.b32 	%r392, 0;
	@%p112 bra 	$L__BB0_117;
	and.b32  	%r392, %r66, 2147483640;
	neg.s32 	%r390, %r392;
	shl.b32 	%r72, %r67, 3;
	mul.wide.u32 	%rd81, %r68, 4;
	add.s64 	%rd82, %rd1, %rd81;
	add.s64 	%rd160, %rd82, 16;
	mov.f32 	%f427, 0f00000000;
	mov.u32 	%r389, %r2;
$L__BB0_116:
	.pragma "nounroll";
	mul.wide.s32 	%rd83, %r389, 4;
	add.s64 	%rd84, %rd2, %rd83;
	ld.global.f32 	%f204, [%rd84];
	ld.global.f32 	%f205, [%rd160+-16];
	sub.f32 	%f206, %f204, %f205;
	abs.f32 	%f207, %f206;
	add.f32 	%f208, %f427, %f207;
	mul.wide.s32 	%rd85, %r67, 4;
	add.s64 	%rd86, %rd84, %rd85;
	ld.global.f32 	%f209, [%rd86];
	ld.global.f32 	%f210, [%rd160+-12];
	sub.f32 	%f211, %f209, %f210;
	abs.f32 	%f212, %f211;
	add.f32 	%f213, %f208, %f212;
	add.s64 	%rd87, %rd86, %rd85;
	ld.global.f32 	%f214, [%rd87];
	ld.global.f32 	%f215, [%rd160+-8];
	sub.f32 	%f216, %f214, %f215;
	abs.f32 	%f217, %f216;
	add.f32 	%f218, %f213, %f217;
	add.s64 	%rd88, %rd87, %rd85;
	ld.global.f32 	%f219, [%rd88];
	ld.global.f32 	%f220, [%rd160+-4];
	sub.f32 	%f221, %f219, %f220;
	abs.f32 	%f222, %f221;
	add.f32 	%f223, %f218, %f222;
	add.s64 	%rd89, %rd88, %rd85;
	ld.global.f32 	%f224, [%rd89];
	ld.global.f32 	%f225, [%rd160];
	sub.f32 	%f226, %f224, %f225;
	abs.f32 	%f227, %f226;
	add.f32 	%f228, %f223, %f227;
	add.s64 	%rd90, %rd89, %rd85;
	ld.global.f32 	%f229, [%rd90];
	ld.global.f32 	%f230, [%rd160+4];
	sub.f32 	%f231, %f229, %f230;
	abs.f32 	%f232, %f231;
	add.f32 	%f233, %f228, %f232;
	add.s64 	%rd91, %rd90, %rd85;
	ld.global.f32 	%f234, [%rd91];
	ld.global.f32 	%f235, [%rd160+8];
	sub.f32 	%f236, %f234, %f235;
	abs.f32 	%f237, %f236;
	add.f32 	%f238, %f233, %f237;
	add.s64 	%rd92, %rd91, %rd85;
	ld.global.f32 	%f239, [%rd92];
	ld.global.f32 	%f240, [%rd160+12];
	sub.f32 	%f241, %f239, %f240;
	abs.f32 	%f242, %f241;
	add.f32 	%f427, %f238, %f242;
	add.s32 	%r390, %r390, 8;
	add.s32 	%r389, %r389, %r72;
	add.s64 	%rd160, %rd160, 32;
	setp.ne.s32 	%p113, %r390, 0;
	@%p113 bra 	$L__BB0_116;
$L__BB0_117:
	setp.eq.s32 	%p114, %r69, 0;
	@%p114 bra 	$L__BB0_125;
	and.b32  	%r78, %r66, 3;
	setp.lt.u32 	%p115, %r69, 4;
	@%p115 bra 	$L__BB0_120;
	mad.lo.s32 	%r215, %r67, %r392, %r2;
	mul.wide.s32 	%rd93, %r215, 4;
	add.s64 	%rd94, %rd2, %rd93;
	ld.global.f32 	%f244, [%rd94];
	add.s32 	%r216, %r68, %r392;
	mul.wide.s32 	%rd95, %r216, 4;
	add.s64 	%rd96, %rd1, %rd95;
	ld.global.f32 	%f245, [%rd96];
	sub.f32 	%f246, %f244, %f245;
	abs.f32 	%f247, %f246;
	add.f32 	%f248, %f427, %f247;
	mul.wide.s32 	%rd97, %r67, 4;
	add.s64 	%rd98, %rd94, %rd97;
	ld.global.f32 	%f249, [%rd98];
	ld.global.f32 	%f250, [%rd96+4];
	sub.f32 	%f251, %f249, %f250;
	abs.f32 	%f252, %f251;
	add.f32 	%f253, %f248, %f252;
	add.s64 	%rd99, %rd98, %rd97;
	ld.global.f32 	%f254, [%rd99];
	ld.global.f32 	%f255, [%rd96+8];
	sub.f32 	%f256, %f254, %f255;
	abs.f32 	%f257, %f256;
	add.f32 	%f258, %f253, %f257;
	add.s64 	%rd100, %rd99, %rd97;
	ld.global.f32 	%f259, [%rd100];
	ld.global.f32 	%f260, [%rd96+12];
	sub.f32 	%f261, %f259, %f260;
	abs.f32 	%f262, %f261;
	add.f32 	%f427, %f258, %f262;
	add.s32 	%r392, %r392, 4;
$L__BB0_120:
	setp.eq.s32 	%p116, %r78, 0;
	@%p116 bra 	$L__BB0_125;
	setp.eq.s32 	%p117, %r78, 1;
	@%p117 bra 	$L__BB0_123;
	mad.lo.s32 	%r217, %r67, %r392, %r2;
	mul.wide.s32 	%rd101, %r217, 4;
	add.s64 	%rd102, %rd2, %rd101;
	ld.global.f32 	%f264, [%rd102];
	add.s32 	%r218, %r68, %r392;
	mul.wide.s32 	%rd103, %r218, 4;
	add.s64 	%rd104, %rd1, %rd103;
	ld.global.f32 	%f265, [%rd104];
	sub.f32 	%f266, %f264, %f265;
	abs.f32 	%f267, %f266;
	add.f32 	%f268, %f427, %f267;
	mul.wide.s32 	%rd105, %r67, 4;
	add.s64 	%rd106, %rd102, %rd105;
	ld.global.f32 	%f269, [%rd106];
	ld.global.f32 	%f270, [%rd104+4];
	sub.f32 	%f271, %f269, %f270;
	abs.f32 	%f272, %f271;
	add.f32 	%f427, %f268, %f272;
	add.s32 	%r392, %r392, 2;
$L__BB0_123:
	and.b32  	%r219, %r66, 1;
	setp.eq.b32 	%p118, %r219, 1;
	not.pred 	%p119, %p118;
	@%p119 bra 	$L__BB0_125;
	mad.lo.s32 	%r220, %r67, %r392, %r2;
	mul.wide.s32 	%rd107, %r220, 4;
	add.s64 	%rd108, %rd2, %rd107;
	ld.global.f32 	%f273, [%rd108];
	add.s32 	%r221, %r68, %r392;
	mul.wide.s32 	%rd109, %r221, 4;
	add.s64 	%rd110, %rd1, %rd109;
	ld.global.f32 	%f274, [%rd110];
	sub.f32 	%f275, %f273, %f274;
	abs.f32 	%f276, %f275;
	add.f32 	%f427, %f427, %f276;
$L__BB0_125:
	setp.eq.s32 	%p196, %r50, 0;
	@%p196 bra 	$L__BB0_144;
	mov.f32 	%f441, 0f00000000;
	mov.b32 	%r397, 0;
$L__BB0_127:
	setp.ne.s32 	%p197, %r50, 1;
	mov.f32 	%f440, 0f00000000;
	@%p197 bra 	$L__BB0_140;
	ld.global.u32 	%r101, [%rd3];
	setp.lt.s32 	%p198, %r101, 1;
	@%p198 bra 	$L__BB0_140;
	ld.global.u32 	%r102, [%rd3+4];
	mul.lo.s32 	%r103, %r101, %r397;
	and.b32  	%r104, %r101, 7;
	setp.lt.u32 	%p199, %r101, 8;
	mov.f32 	%f440, 0f00000000;
	mov.b32 	%r400, 0;
	@%p199 bra 	$L__BB0_132;
	and.b32  	%r400, %r101, 2147483640;
	mov.f32 	%f440, 0f00000000;
	mov.b32 	%r398, 0;
$L__BB0_131:
	.pragma "nounroll";
	mad.lo.s32 	%r294, %r102, %r398, %r2;
	mul.wide.s32 	%rd117, %r294, 4;
	add.s64 	%rd118, %rd2, %rd117;
	ld.global.f32 	%f300, [%rd118];
	add.s32 	%r295, %r103, %r398;
	mul.wide.u32 	%rd119, %r295, 4;
	add.s64 	%rd120, %rd1, %rd119;
	ld.global.f32 	%f301, [%rd120];
	sub.f32 	%f302, %f300, %f301;
	abs.f32 	%f303, %f302;
	add.f32 	%f304, %f440, %f303;
	mul.wide.s32 	%rd121, %r102, 4;
	add.s64 	%rd122, %rd118, %rd121;
	ld.global.f32 	%f305, [%rd122];
	ld.global.f32 	%f306, [%rd120+4];
	sub.f32 	%f307, %f305, %f306;
	abs.f32 	%f308, %f307;
	add.f32 	%f309, %f304, %f308;
	add.s64 	%rd123, %rd122, %rd121;
	ld.global.f32 	%f310, [%rd123];
	ld.global.f32 	%f311, [%rd120+8];
	sub.f32 	%f312, %f310, %f311;
	abs.f32 	%f313, %f312;
	add.f32 	%f314, %f309, %f313;
	add.s64 	%rd124, %rd123, %rd121;
	ld.global.f32 	%f315, [%rd124];
	ld.global.f32 	%f316, [%rd120+12];
	sub.f32 	%f317, %f315, %f316;
	abs.f32 	%f318, %f317;
	add.f32 	%f319, %f314, %f318;
	add.s64 	%rd125, %rd124, %rd121;
	ld.global.f32 	%f320, [%rd125];
	ld.global.f32 	%f321, [%rd120+16];
	sub.f32 	%f322, %f320, %f321;
	abs.f32 	%f323, %f322;
	add.f32 	%f324, %f319, %f323;
	add.s64 	%rd126, %rd125, %rd121;
	ld.global.f32 	%f325, [%rd126];
	ld.global.f32 	%f326, [%rd120+20];
	sub.f32 	%f327, %f325, %f326;
	abs.f32 	%f328, %f327;
	add.f32 	%f329, %f324, %f328;
	add.s64 	%rd127, %rd126, %rd121;
	ld.global.f32 	%f330, [%rd127];
	ld.global.f32 	%f331, [%rd120+24];
	sub.f32 	%f332, %f330, %f331;
	abs.f32 	%f333, %f332;
	add.f32 	%f334, %f329, %f333;
	add.s64 	%rd128, %rd127, %rd121;
	ld.global.f32 	%f335, [%rd128];
	ld.global.f32 	%f336, [%rd120+28];
	sub.f32 	%f337, %f335, %f336;
	abs.f32 	%f338, %f337;
	add.f32 	%f440, %f334, %f338;
	add.s32 	%r398, %r398, 8;
	setp.ne.s32 	%p200, %r398, %r400;
	@%p200 bra 	$L__BB0_131;
$L__BB0_132:
	setp.eq.s32 	%p201, %r104, 0;
	@%p201 bra 	$L__BB0_140;
	and.b32  	%r109, %r101, 3;
	setp.lt.u32 	%p202, %r104, 4;
	@%p202 bra 	$L__BB0_135;
	mad.lo.s32 	%r296, %r102, %r400, %r2;
	mul.wide.s32 	%rd129, %r296, 4;
	add.s64 	%rd130, %rd2, %rd129;
	ld.global.f32 	%f340, [%rd130];
	add.s32 	%r297, %r103, %r400;
	mul.wide.s32 	%rd131, %r297, 4;
	add.s64 	%rd132, %rd1, %rd131;
	ld.global.f32 	%f341, [%rd132];
	sub.f32 	%f342, %f340, %f341;
	abs.f32 	%f343, %f342;
	add.f32 	%f344, %f440, %f343;
	mul.wide.s32 	%rd133, %r102, 4;
	add.s64 	%rd134, %rd130, %rd133;
	ld.global.f32 	%f345, [%rd134];
	ld.global.f32 	%f346, [%rd132+4];
	sub.f32 	%f347, %f345, %f346;
	abs.f32 	%f348, %f347;
	add.f32 	%f349, %f344, %f348;
	add.s64 	%rd135, %rd134, %rd133;
	ld.global.f32 	%f350, [%rd135];
	ld.global.f32 	%f351, [%rd132+8];
	sub.f32 	%f352, %f350, %f351;
	abs.f32 	%f353, %f352;
	add.f32 	%f354, %f349, %f353;
	add.s64 	%rd136, %rd135, %rd133;
	ld.global.f32 	%f355, [%rd136];
	ld.global.f32 	%f356, [%rd132+12];
	sub.f32 	%f357, %f355, %f356;
	abs.f32 	%f358, %f357;
	add.f32 	%f440, %f354, %f358;
	add.s32 	%r400, %r400, 4;
$L__BB0_135:
	setp.eq.s32 	%p203, %r109, 0;
	@%p203 bra 	$L__BB0_140;
	setp.eq.s32 	%p204, %r109, 1;
	@%p204 bra 	$L__BB0_138;
	mad.lo.s32 	%r298, %r102, %r400, %r2;
	mul.wide.s32 	%rd137, %r298, 4;
	add.s64 	%rd138, %rd2, %rd137;
	ld.global.f32 	%f360, [%rd138];
	add.s32 	%r299, %r103, %r400;
	mul.wide.s32 	%rd139, %r299, 4;
	add.s64 	%rd140, %rd1, %rd139;
	ld.global.f32 	%f361, [%rd140];
	sub.f32 	%f362, %f360, %f361;
	abs.f32 	%f363, %f362;
	add.f32 	%f364, %f440, %f363;
	mul.wide.s32 	%rd141, %r102, 4;
	add.s64 	%rd142, %rd138, %rd141;
	ld.global.f32 	%f365, [%rd142];
	ld.global.f32 	%f366, [%rd140+4];
	sub.f32 	%f367, %f365, %f366;
	abs.f32 	%f368, %f367;
	add.f32 	%f440, %f364, %f368;
	add.s32 	%r400, %r400, 2;
$L__BB0_138:
	and.b32  	%r300, %r101, 1;
	setp.eq.b32 	%p205, %r300, 1;
	not.pred 	%p206, %p205;
	@%p206 bra 	$L__BB0_140;
	mad.lo.s32 	%r301, %r102, %r400, %r2;
	mul.wide.s32 	%rd143, %r301, 4;
	add.s64 	%rd144, %rd2, %rd143;
	ld.global.f32 	%f369, [%rd144];
	add.s32 	%r302, %r103, %r400;
	mul.wide.s32 	%rd145, %r302, 4;
	add.s64 	%rd146, %rd1, %rd145;
	ld.global.f32 	%f370, [%rd146];
	sub.f32 	%f371, %f369, %f370;
	abs.f32 	%f372, %f371;
	add.f32 	%f440, %f440, %f372;
$L__BB0_140:
	add.f32 	%f441, %f441, %f440;
	add.s32 	%r397, %r397, 1;
	setp.ne.s32 	%p207, %r397, %r3;
	@%p207 bra 	$L__BB0_127;
$L__BB0_141:
	div.rn.f32 	%f392, %f427, %f441;
	mov.f32 	%f393, 0f3F800000;
	sub.f32 	%f394, %f393, %f392;
	mad.lo.s32 	%r374, %r386, %r3, %r2;
	mul.wide.s32 	%rd153, %r374, 4;
	add.s64 	%rd154, %rd13, %rd153;
	st.global.f32 	[%rd154], %f394;
	add.s32 	%r386, %r386, 1;
	setp.ne.s32 	%p285, %r386, %r3;
	@%p285 bra 	$L__BB0_20;
$L__BB0_142:
	ld.param.u64 	%rd159, [_Z8kmedoidsPfS_S_PiS0_S0_S_S0__param_2];
	cvta.to.global.u64 	%rd155, %rd159;
	bar.sync 	0;
	cvta.to.global.u64 	%rd156, %rd36;
	mul.wide.s32 	%rd157, %r2, 4;
	add.s64 	%rd158, %rd156, %rd157;
	st.global.u32 	[%rd158], %r385;
	ld.shared.f32 	%f395, [_ZZ8kmedoidsPfS_S_PiS0_S0_S_S0_E5total];
	add.f32 	%f396, %f416, %f395;
	st.shared.f32 	[_ZZ8kmedoidsPfS_S_PiS0_S0_S_S0_E5total], %f396;
	bar.sync 	0;
	ld.shared.f32 	%f397, [_ZZ8kmedoidsPfS_S_PiS0_S0_S_S0_E5total];
	ld.global.f32 	%f398, [%rd155];
	add.f32 	%f399, %f397, %f398;
	st.global.f32 	[%rd155], %f399;
$L__BB0_143:
	ret;
$L__BB0_144:
	ld.global.u32 	%r83, [%rd3];
	max.s32 	%r304, %r83, 1;
	and.b32  	%r84, %r304, 3;
	and.b32  	%r85, %r304, 2147483644;
	mov.f32 	%f441, 0f00000000;
	mov.b32 	%r394, 0;
$L__BB0_145:
	setp.gt.s32 	%p208, %r83, 0;
	mov.f32 	%f430, 0f00000000;
	@%p208 bra 	$L__BB0_174;
$L__BB0_146:
	sqrt.rn.f32 	%f391, %f430;
	add.f32 	%f441, %f441, %f391;
	add.s32 	%r394, %r394, 1;
	setp.eq.s32 	%p284, %r394, %r3;
	@%p284 bra 	$L__BB0_141;
	bra.uni 	$L__BB0_145;
$L__BB0_147:
	setp.lt.s32 	%p210, %r45, 0;
	setp.eq.s32 	%p211, %r46, 1062207488;
	mad.lo.s32 	%r307, %r94, %r395, %r2;
	mul.wide.s32 	%rd147, %r307, 4;
	add.s64 	%rd26, %rd2, %rd147;
	ld.global.f32 	%f377, [%rd26];
	add.s32 	%r308, %r95, %r395;
	mul.wide.u32 	%rd148, %r308, 4;
	add.s64 	%rd27, %rd1, %rd148;
	ld.global.f32 	%f378, [%rd27];
	sub.f32 	%f67, %f377, %f378;
	cvt.f64.f32 	%fd89, %f67;
	{
	.reg .b32 %temp; 
	mov.b64 	{%temp, %r88}, %fd89;
	}
	abs.f64 	%fd90, %fd89;
	{ // callseq 14, 0
	.param .b64 param0;
	st.param.f64 	[param0], %fd90;
	.param .b64 retval0;
	call.uni (retval0), 
	__internal_accurate_pow, 
	(
	param0
	);
	ld.param.f64 	%fd290, [retval0];
	} // callseq 14
	setp.lt.s32 	%p213, %r88, 0;
	neg.f64 	%fd292, %fd290;
	selp.f64 	%fd293, %fd292, %fd290, %p211;
	selp.f64 	%fd294, %fd293, %fd290, %p213;
	setp.eq.f32 	%p214, %f67, 0f00000000;
	selp.b32 	%r309, %r88, 0, %p211;
	or.b32  	%r310, %r309, 2146435072;
	selp.b32 	%r311, %r310, %r309, %p210;
	mov.b32 	%r312, 0;
	mov.b64 	%fd295, {%r312, %r311};
	selp.f64 	%fd382, %fd295, %fd294, %p214;
	add.f64 	%fd296, %fd89, 0d4000000000000000;
	{
	.reg .b32 %temp; 
	mov.b64 	{%temp, %r313}, %fd296;
	}
	and.b32  	%r314, %r313, 2146435072;
	setp.ne.s32 	%p215, %r314, 2146435072;
	@%p215 bra 	$L__BB0_152;
	setp.nan.f32 	%p216, %f67, %f67;
	@%p216 bra 	$L__BB0_151;
	setp.neu.f64 	%p217, %fd90, 0d7FF0000000000000;
	@%p217 bra 	$L__BB0_152;
	selp.b32 	%r315, %r48, %r47, %p2;
	selp.b32 	%r316, %r315, %r47, %p213;
	mov.b32 	%r317, 0;
	mov.b64 	%fd382, {%r317, %r316};
	bra.uni 	$L__BB0_152;
$L__BB0_151:
	mov.f64 	%fd297, 0d4000000000000000;
	add.rn.f64 	%fd382, %fd89, %fd297;
$L__BB0_152:
	setp.eq.f32 	%p222, %f67, 0f3F800000;
	selp.f64 	%fd298, 0d3FF0000000000000, %fd382, %p222;
	cvt.f64.f32 	%fd299, %f430;
	add.f64 	%fd300, %fd298, %fd299;
	cvt.rn.f32.f64 	%f68, %fd300;
	mul.wide.s32 	%rd28, %r94, 4;
	add.s64 	%rd29, %rd26, %rd28;
	ld.global.f32 	%f379, [%rd29];
	ld.global.f32 	%f380, [%rd27+4];
	sub.f32 	%f69, %f379, %f380;
	cvt.f64.f32 	%fd95, %f69;
	{
	.reg .b32 %temp; 
	mov.b64 	{%temp, %r89}, %fd95;
	}
	abs.f64 	%fd96, %fd95;
	{ // callseq 15, 0
	.param .b64 param0;
	st.param.f64 	[param0], %fd96;
	.param .b64 retval0;
	call.uni (retval0), 
	__internal_accurate_pow, 
	(
	param0
	);
	ld.param.f64 	%fd301, [retval0];
	} // callseq 15
	setp.lt.s32 	%p223, %r89, 0;
	neg.f64 	%fd303, %fd301;
	selp.f64 	%fd304, %fd303, %fd301, %p211;
	selp.f64 	%fd305, %fd304, %fd301, %p223;
	setp.eq.f32 	%p224, %f69, 0f00000000;
	selp.b32 	%r318, %r89, 0, %p211;
	or.b32  	%r319, %r318, 2146435072;
	selp.b32 	%r320, %r319, %r318, %p210;
	mov.b32 	%r321, 0;
	mov.b64 	%fd306, {%r321, %r320};
	selp.f64 	%fd383, %fd306, %fd305, %p224;
	add.f64 	%fd307, %fd95, 0d4000000000000000;
	{
	.reg .b32 %temp; 
	mov.b64 	{%temp, %r322}, %fd307;
	}
	and.b32  	%r323, %r322, 2146435072;
	setp.ne.s32 	%p225, %r323, 2146435072;
	@%p225 bra 	$L__BB0_157;
	setp.nan.f32 	%p226, %f69, %f69;
	@%p226 bra 	$L__BB0_156;
	setp.neu.f64 	%p227, %fd96, 0d7FF0000000000000;
	@%p227 bra 	$L__BB0_157;
	selp.b32 	%r324, %r48, %r47, %p2;
	selp.b32 	%r325, %r324, %r47, %p223;
	mov.b32 	%r326, 0;
	mov.b64 	%fd383, {%r326, %r325};
	bra.uni 	$L__BB0_157;
$L__BB0_156:
	mov.f64 	%fd308, 0d4000000000000000;
	add.rn.f64 	%fd383, %fd95, %fd308;
$L__BB0_157:
	setp.eq.f32 	%p232, %f69, 0f3F800000;
	selp.f64 	%fd309, 0d3FF0000000000000, %fd383, %p232;
	cvt.f64.f32 	%fd310, %f68;
	add.f64 	%fd311, %fd309, %fd310;
	cvt.rn.f32.f64 	%f70, %fd311;
	add.s64 	%rd30, %rd29, %rd28;
	ld.global.f32 	%f381, [%rd30];
	ld.global.f32 	%f382, [%rd27+8];
	sub.f32 	%f71, %f381, %f382;
	cvt.f64.f32 	%fd101, %f71;
	{
	.reg .b32 %temp; 
	mov.b64 	{%temp, %r90}, %fd101;
	}
	abs.f64 	%fd102, %fd101;
	{ // callseq 16, 0
	.param .b64 param0;
	st.param.f64 	[param0], %fd102;
	.param .b64 retval0;
	call.uni (retval0), 
	__internal_accurate_pow, 
	(
	param0
	);
	ld.param.f64 	%fd312, [retval0];
	} // callseq 16
	setp.lt.s32 	%p233, %r90, 0;
	neg.f64 	%fd314, %fd312;
	selp.f64 	%fd315, %fd314, %fd312, %p211;
	selp.f64 	%fd316, %fd315, %fd312, %p233;
	setp.eq.f32 	%p234, %f71, 0f00000000;
	selp.b32 	%r327, %r90, 0, %p211;
	or.b32  	%r328, %r327, 2146435072;
	selp.b32 	%r329, %r328, %r327, %p210;
	mov.b32 	%r330, 0;
	mov.b64 	%fd317, {%r330, %r329};
	selp.f64 	%fd384, %fd317, %fd316, %p234;
	add.f64 	%fd318, %fd101, 0d4000000000000000;
	{
	.reg .b32 %temp; 
	mov.b64 	{%temp, %r331}, %fd318;
	}
	and.b32  	%r332, %r331, 2146435072;
	setp.ne.s32 	%p235, %r332, 2146435072;
	@%p235 bra 	$L__BB0_162;
	setp.nan.f32 	%p236, %f71, %f71;
	@%p236 bra 	$L__BB0_161;
	setp.neu.f64 	%p237, %fd102, 0d7FF0000000000000;
	@%p237 bra 	$L__BB0_162;
	selp.b32 	%r333, %r48, %r47, %p2;
	selp.b32 	%r334, %r333, %r47, %p233;
	mov.b32 	%r335, 0;
	mov.b64 	%fd384, {%r335, %r334};
	bra.uni 	$L__BB0_162;
$L__BB0_161:
	mov.f64 	%fd319, 0d4000000000000000;
	add.rn.f64 	%fd384, %fd101, %fd319;
$L__BB0_162:
	setp.eq.f32 	%p242, %f71, 0f3F800000;
	selp.f64 	%fd320, 0d3FF0000000000000, %fd384, %p242;
	cvt.f64.f32 	%fd321, %f70;
	add.f64 	%fd322, %fd320, %fd321;
	cvt.rn.f32.f64 	%f72, %fd322;
	add.s64 	%rd149, %rd30, %rd28;
	ld.global.f32 	%f383, [%rd149];
	ld.global.f32 	%f384, [%rd27+12];
	sub.f32 	%f73, %f383, %f384;
	cvt.f64.f32 	%fd107, %f73;
	{
	.reg .b32 %temp; 
	mov.b64 	{%temp, %r91}, %fd107;
	}
	abs.f64 	%fd108, %fd107;
	{ // callseq 17, 0
	.param .b64 param0;
	st.param.f64 	[param0], %fd108;
	.param .b64 retval0;
	call.uni (retval0), 
	__internal_accurate_pow, 
	(
	param0
	);
	ld.param.f64 	%fd323, [retval0];
	} // callseq 17
	setp.lt.s32 	%p243, %r91, 0;
	neg.f64 	%fd325, %fd323;
	selp.f64 	%fd326, %fd325, %fd323, %p211;
	selp.f64 	%fd327, %fd326, %fd323, %p243;
	setp.eq.f32 	%p244, %f73, 0f00000000;
	selp.b32 	%r336, %r91, 0, %p211;
	or.b32  	%r337, %r336, 2146435072;
	selp.b32 	%r338, %r337, %r336, %p210;
	mov.b32 	%r339, 0;
	mov.b64 	%fd328, {%r339, %r338};
	selp.f64 	%fd385, %fd328, %fd327, %p244;
	add.f64 	%fd329, %fd107, 0d4000000000000000;
	{
	.reg .b32 %temp; 
	mov.b64 	{%temp, %r340}, %fd329;
	}
	and.b32  	%r341, %r340, 2146435072;
	setp.ne.s32 	%p245, %r341, 2146435072;
	@%p245 bra 	$L__BB0_167;
	setp.nan.f32 	%p246, %f73, %f73;
	@%p246 bra 	$L__BB0_166;
	setp.neu.f64 	%p247, %fd108, 0d7FF0000000000000;
	@%p247 bra 	$L__BB0_167;
	selp.b32 	%r342, %r48, %r47, %p2;
	selp.b32 	%r343, %r342, %r47, %p243;
	mov.b32 	%r344, 0;
	mov.b64 	%fd385, {%r344, %r343};
	bra.uni 	$L__BB0_167;
$L__BB0_166:
	mov.f64 	%fd330, 0d4000000000000000;
	add.rn.f64 	%fd385, %fd107, %fd330;
$L__BB0_167:
	setp.eq.f32 	%p249, %f73, 0f3F800000;
	selp.f64 	%fd331, 0d3FF0000000000000, %fd385, %p249;
	cvt.f64.f32 	%fd332, %f72;
	add.f64 	%fd333, %fd331, %fd332;
	cvt.rn.f32.f64 	%f430, %fd333;
	add.s32 	%r395, %r395, 4;
	setp.eq.s32 	%p250, %r395, %r85;
	@%p250 bra 	$L__BB0_168;
	bra.uni 	$L__BB0_147;
$L__BB0_168:
	cvt.f64.f32 	%fd386, %f430;
	mov.u32 	%r396, %r85;
$L__BB0_169:
	setp.eq.s32 	%p251, %r84, 0;
	@%p251 bra 	$L__BB0_146;
	setp.lt.s32 	%p252, %r45, 0;
	setp.eq.s32 	%p253, %r46, 1062207488;
	mad.lo.s32 	%r345, %r94, %r396, %r2;
	mul.wide.s32 	%rd150, %r345, 4;
	add.s64 	%rd31, %rd2, %rd150;
	ld.global.f32 	%f385, [%rd31];
	add.s32 	%r346, %r95, %r396;
	mul.wide.s32 	%rd151, %r346, 4;
	add.s64 	%rd32, %rd1, %rd151;
	ld.global.f32 	%f386, [%rd32];
	sub.f32 	%f78, %f385, %f386;
	cvt.f64.f32 	%fd115, %f78;
	{
	.reg .b32 %temp; 
	mov.b64 	{%temp, %r97}, %fd115;
	}
	abs.f64 	%fd116, %fd115;
	{ // callseq 18, 0
	.param .b64 param0;
	st.param.f64 	[param0], %fd116;
	.param .b64 retval0;
	call.uni (retval0), 
	__internal_accurate_pow, 
	(
	param0
	);
	ld.param.f64 	%fd334, [retval0];
	} // callseq 18
	setp.lt.s32 	%p255, %r97, 0;
	neg.f64 	%fd336, %fd334;
	selp.f64 	%fd337, %fd336, %fd334, %p253;
	selp.f64 	%fd338, %fd337, %fd334, %p255;
	setp.eq.f32 	%p256, %f78, 0f00000000;
	selp.b32 	%r347, %r97, 0, %p253;
	or.b32  	%r348, %r347, 2146435072;
	selp.b32 	%r349, %r348, %r347, %p252;
	mov.b32 	%r350, 0;
	mov.b64 	%fd339, {%r350, %r349};
	selp.f64 	%fd387, %fd339, %fd338, %p256;
	add.f64 	%fd340, %fd115, 0d4000000000000000;
	{
	.reg .b32 %temp; 
	mov.b64 	{%temp, %r351}, %fd340;
	}
	and.b32  	%r352, %r351, 2146435072;
	setp.ne.s32 	%p257, %r352, 2146435072;
	@%p257 bra 	$L__BB0_177;
	setp.nan.f32 	%p258, %f78, %f78;
	@%p258 bra 	$L__BB0_176;
	setp.neu.f64 	%p259, %fd116, 0d7FF0000000000000;
	@%p259 bra 	$L__BB0_177;
	selp.b32 	%r353, %r48, %r47, %p2;
	selp.b32 	%r354, %r353, %r47, %p255;
	mov.b32 	%r355, 0;
	mov.b64 	%fd387, {%r355, %r354};
	bra.uni 	$L__BB0_177;
$L__BB0_174:
	setp.lt.s32 	%p209, %r83, 4;
	ld.global.u32 	%r94, [%rd3+4];
	mul.lo.s32 	%r95, %r83, %r394;
	mov.f64 	%fd386, 0d0000000000000000;
	mov.b32 	%r396, 0;
	@%p209 bra 	$L__BB0_169;
	mov.f32 	%f430, 0f00000000;
	mov.b32 	%r395, 0;
	bra.uni 	$L__BB0_147;
$L__BB0_176:
	mov.f64 	%fd341, 0d4000000000000000;
	add.rn.f64 	%fd387, %fd115, %fd341;
$L__BB0_177:
	setp.eq.s32 	%p261, %r84, 1;
	setp.eq.f32 	%p262, %f78, 0f3F800000;
	selp.f64 	%fd342, 0d3FF0000000000000, %fd387, %p262;
	add.f64 	%fd343, %fd342, %fd386;
	cvt.rn.f32.f64 	%f430, %fd343;
	@%p261 bra 	$L__BB0_146;
	mul.wide.s32 	%rd33, %r94, 4;
	add.s64 	%rd34, %rd31, %rd33;
	ld.global.f32 	%f387, [%rd34];
	ld.global.f32 	%f388, [%rd32+4];
	sub.f32 	%f80, %f387, %f388;
	cvt.f64.f32 	%fd121, %f80;
	{
	.reg .b32 %temp; 
	mov.b64 	{%temp, %r98}, %fd121;
	}
	abs.f64 	%fd122, %fd121;
	{ // callseq 19, 0
	.param .b64 param0;
	st.param.f64 	[param0], %fd122;
	.param .b64 retval0;
	call.uni (retval0), 
	__internal_accurate_pow, 
	(
	param0
	);
	ld.param.f64 	%fd344, [retval0];
	} // callseq 19
	setp.lt.s32 	%p266, %r98, 0;
	neg.f64 	%fd346, %fd344;
	selp.f64 	%fd347, %fd346, %fd344, %p253;
	selp.f64 	%fd348, %fd347, %fd344, %p266;
	setp.eq.f32 	%p267, %f80, 0f00000000;
	selp.b32 	%r356, %r98, 0, %p253;
	or.b32  	%r357, %r356, 2146435072;
	selp.b32 	%r358, %r357, %r356, %p252;
	mov.b32 	%r359, 0;
	mov.b64 	%fd349, {%r359, %r358};
	selp.f64 	%fd388, %fd349, %fd348, %p267;
	add.f64 	%fd350, %fd121, 0d4000000000000000;
	{
	.reg .b32 %temp; 
	mov.b64 	{%temp, %r360}, %fd350;
	}
	and.b32  	%r361, %r360, 2146435072;
	setp.ne.s32 	%p268, %r361, 2146435072;
	@%p268 bra 	$L__BB0_183;
	setp.nan.f32 	%p269, %f80, %f80;
	@%p269 bra 	$L__BB0_182;
	setp.neu.f64 	%p270, %fd122, 0d7FF0000000000000;
	@%p270 bra 	$L__BB0_183;
	selp.b32 	%r362, %r48, %r47, %p2;
	selp.b32 	%r363, %r362, %r47, %p266;
	mov.b32 	%r364, 0;
	mov.b64 	%fd388, {%r364, %r363};
	bra.uni 	$L__BB0_183;
$L__BB0_182:
	mov.f64 	%fd351, 0d4000000000000000;
	add.rn.f64 	%fd388, %fd121, %fd351;
$L__BB0_183:
	setp.eq.s32 	%p272, %r84, 2;
	setp.eq.f32 	%p273, %f80, 0f3F800000;
	selp.f64 	%fd352, 0d3FF0000000000000, %fd388, %p273;
	cvt.f64.f32 	%fd353, %f430;
	add.f64 	%fd354, %fd352, %fd353;
	cvt.rn.f32.f64 	%f430, %fd354;
	@%p272 bra 	$L__BB0_146;
	add.s64 	%rd152, %rd34, %rd33;
	ld.global.f32 	%f389, [%rd152];
	ld.global.f32 	%f390, [%rd32+8];
	sub.f32 	%f82, %f389, %f390;
	cvt.f64.f32 	%fd127, %f82;
	{
	.reg .b32 %temp; 
	mov.b64 	{%temp, %r99}, %fd127;
	}
	abs.f64 	%fd128, %fd127;
	{ // callseq 20, 0
	.param .b64 param0;
	st.param.f64 	[param0], %fd128;
	.param .b64 retval0;
	call.uni (retval0), 
	__internal_accurate_pow, 
	(
	param0
	);
	ld.param.f64 	%fd355, [retval0];
	} // callseq 20
	setp.lt.s32 	%p277, %r99, 0;
	neg.f64 	%fd357, %fd355;
	selp.f64 	%fd358, %fd357, %fd355, %p253;
	selp.f64 	%fd359, %fd358, %fd355, %p277;
	setp.eq.f32 	%p278, %f82, 0f00000000;
	selp.b32 	%r365, %r99, 0, %p253;
	or.b32  	%r366, %r365, 2146435072;
	selp.b32 	%r367, %r366, %r365, %p252;
	mov.b32 	%r368, 0;
	mov.b64 	%fd360, {%r368, %r367};
	selp.f64 	%fd389, %fd360, %fd359, %p278;
	add.f64 	%fd361, %fd127, 0d4000000000000000;
	{
	.reg .b32 %temp; 
	mov.b64 	{%temp, %r369}, %fd361;
	}
	and.b32  	%r370, %r369, 2146435072;
	setp.ne.s32 	%p279, %r370, 2146435072;
	@%p279 bra 	$L__BB0_189;
	setp.nan.f32 	%p280, %f82, %f82;
	@%p280 bra 	$L__BB0_188;
	setp.neu.f64 	%p281, %fd128, 0d7FF0000000000000;
	@%p281 bra 	$L__BB0_189;
	setp.lt.s32 	%p282, %r99, 0;
	selp.b32 	%r371, %r48, %r47, %p2;
	selp.b32 	%r372, %r371, %r47, %p282;
	mov.b32 	%r373, 0;
	mov.b64 	%fd389, {%r373, %r372};
	bra.uni 	$L__BB0_189;
$L__BB0_188:
	mov.f64 	%fd362, 0d4000000000000000;
	add.rn.f64 	%fd389, %fd127, %fd362;
$L__BB0_189:
	setp.eq.f32 	%p283, %f82, 0f3F800000;
	selp.f64 	%fd363, 0d3FF0000000000000, %fd389, %p283;
	cvt.f64.f32 	%fd364, %f430;
	add.f64 	%fd365, %fd363, %fd364;
	cvt.rn.f32.f64 	%f430, %fd365;
	bra.uni 	$L__BB0_146;

}
.func  (.param .b64 func_retval0) __internal_accurate_pow(
	.param .b64 __internal_accurate_pow_param_0
)
{
	.reg .pred 	%p<8>;
	.reg .b32 	%r<49>;
	.reg .b32 	%f<3>;
	.reg .b64 	%fd<109>;

	ld.param.f64 	%fd10, [__internal_accurate_pow_param_0];
	{
	.reg .b32 %temp; 
	mov.b64 	{%temp, %r46}, %fd10;
	}
	{
	.reg .b32 %temp; 
	mov.b64 	{%r45, %temp}, %fd10;
	}
	shr.u32 	%r47, %r46, 20;
	setp.gt.u32 	%p1, %r46, 1048575;
	@%p1 bra 	$L__BB1_2;
	mul.f64 	%fd11, %fd10, 0d4350000000000000;
	{
	.reg .b32 %temp; 
	mov.b64 	{%temp, %r46}, %fd11;
	}
	{
	.reg .b32 %temp; 
	mov.b64 	{%r45, %temp}, %fd11;
	}
	shr.u32 	%r16, %r46, 20;
	add.s32 	%r47, %r16, -54;
$L__BB1_2:
	add.s32 	%r48, %r47, -1023;
	and.b32  	%r17, %r46, -2146435073;
	or.b32  	%r18, %r17, 1072693248;
	mov.b64 	%fd107, {%r45, %r18};
	setp.lt.u32 	%p2, %r18, 1073127583;
	@%p2 bra 	$L__BB1_4;
	{
	.reg .b32 %temp; 
	mov.b64 	{%r19, %temp}, %fd107;
	}
	{
	.reg .b32 %temp; 
	mov.b64 	{%temp, %r20}, %fd107;
	}
	add.s32 	%r21, %r20, -1048576;
	mov.b64 	%fd107, {%r19, %r21};
	add.s32 	%r48, %r47, -1022;
$L__BB1_4:
	add.f64 	%fd12, %fd107, 0dBFF0000000000000;
	add.f64 	%fd13, %fd107, 0d3FF0000000000000;
	rcp.approx.ftz.f64 	%fd14, %fd13;
	neg.f64 	%fd15, %fd13;
	fma.rn.f64 	%fd16, %fd15, %fd14, 0d3FF0000000000000;
	fma.rn.f64 	%fd17, %fd16, %fd16, %fd16;
	fma.rn.f64 	%fd18, %fd17, %fd14, %fd14;
	mul.f64 	%fd19, %fd12, %fd18;
	fma.rn.f64 	%fd20, %fd12, %fd18, %fd19;
	mul.f64 	%fd21, %fd20, %fd20;
	fma.rn.f64 	%fd22, %fd21, 0d3EB0F5FF7D2CAFE2, 0d3ED0F5D241AD3B5A;
	fma.rn.f64 	%fd23, %fd22, %fd21, 0d3EF3B20A75488A3F;
	fma.rn.f64 	%fd24, %fd23, %fd21, 0d3F1745CDE4FAECD5;
	fma.rn.f64 	%fd25, %fd24, %fd21, 0d3F3C71C7258A578B;
	fma.rn.f64 	%fd26, %fd25, %fd21, 0d3F6249249242B910;
	fma.rn.f64 	%fd27, %fd26, %fd21, 0d3F89999999999DFB;
	sub.f64 	%fd28, %fd12, %fd20;
	add.f64 	%fd29, %fd28, %fd28;
	neg.f64 	%fd30, %fd20;
	fma.rn.f64 	%fd31, %fd30, %fd12, %fd29;
	mul.f64 	%fd32, %fd18, %fd31;
	fma.rn.f64 	%fd33, %fd21, %fd27, 0d3FB5555555555555;
	mov.f64 	%fd34, 0d3FB5555555555555;
	sub.f64 	%fd35, %fd34, %fd33;
	fma.rn.f64 	%fd36, %fd21, %fd27, %fd35;
	add.f64 	%fd37, %fd36, 0dBC46A4CB00B9E7B0;
	add.f64 	%fd38, %fd33, %fd37;
	sub.f64 	%fd39, %fd33, %fd38;
	add.f64 	%fd40, %fd37, %fd39;
	mul.rn.f64 	%fd41, %fd20, %fd20;
	neg.f64 	%fd42, %fd41;
	fma.rn.f64 	%fd43, %fd20, %fd20, %fd42;
	{
	.reg .b32 %temp; 
	mov.b64 	{%r22, %temp}, %fd32;
	}
	{
	.reg .b32 %temp; 
	mov.b64 	{%temp, %r23}, %fd32;
	}
	add.s32 	%r24, %r23, 1048576;
	mov.b64 	%fd44, {%r22, %r24};
	fma.rn.f64 	%fd45, %fd20, %fd44, %fd43;
	mul.rn.f64 	%fd46, %fd41, %fd20;
	neg.f64 	%fd47, %fd46;
	fma.rn.f64 	%fd48, %fd41, %fd20, %fd47;
	fma.rn.f64 	%fd49, %fd41, %fd32, %fd48;
	fma.rn.f64 	%fd50, %fd45, %fd20, %fd49;
	mul.rn.f64 	%fd51, %fd38, %fd46;
	neg.f64 	%fd52, %fd51;
	fma.rn.f64 	%fd53, %fd38, %fd46, %fd52;
	fma.rn.f64 	%fd54, %fd38, %fd50, %fd53;
	fma.rn.f64 	%fd55, %fd40, %fd46, %fd54;
	add.f64 	%fd56, %fd51, %fd55;
	sub.f64 	%fd57, %fd51, %fd56;
	add.f64 	%fd58, %fd55, %fd57;
	add.f64 	%fd59, %fd20, %fd56;
	sub.f64 	%fd60, %fd20, %fd59;
	add.f64 	%fd61, %fd56, %fd60;
	add.f64 	%fd62, %fd58, %fd61;
	add.f64 	%fd63, %fd32, %fd62;
	add.f64 	%fd64, %fd59, %fd63;
	sub.f64 	%fd65, %fd59, %fd64;
	add.f64 	%fd66, %fd63, %fd65;
	xor.b32  	%r25, %r48, -2147483648;
	mov.b32 	%r26, 1127219200;
	mov.b64 	%fd67, {%r25, %r26};
	mov.b32 	%r27, -2147483648;
	mov.b64 	%fd68, {%r27, %r26};
	sub.f64 	%fd69, %fd67, %fd68;
	fma.rn.f64 	%fd70, %fd69, 0d3FE62E42FEFA39EF, %fd64;
	fma.rn.f64 	%fd71, %fd69, 0dBFE62E42FEFA39EF, %fd70;
	sub.f64 	%fd72, %fd71, %fd64;
	sub.f64 	%fd73, %fd66, %fd72;
	fma.rn.f64 	%fd74, %fd69, 0d3C7ABC9E3B39803F, %fd73;
	add.f64 	%fd75, %fd70, %fd74;
	sub.f64 	%fd76, %fd70, %fd75;
	add.f64 	%fd77, %fd74, %fd76;
	mov.f64 	%fd78, 0d4000000000000000;
	{
	.reg .b32 %temp; 
	mov.b64 	{%temp, %r28}, %fd78;
	}
	{
	.reg .b32 %temp; 
	mov.b64 	{%r29, %temp}, %fd78;
	}
	shl.b32 	%r30, %r28, 1;
	setp.gt.u32 	%p3, %r30, -33554433;
	and.b32  	%r31, %r28, -15728641;
	selp.b32 	%r32, %r31, %r28, %p3;
	mov.b64 	%fd79, {%r29, %r32};
	mul.rn.f64 	%fd80, %fd75, %fd79;
	neg.f64 	%fd81, %fd80;
	fma.rn.f64 	%fd82, %fd75, %fd79, %fd81;
	fma.rn.f64 	%fd83, %fd77, %fd79, %fd82;
	add.f64 	%fd4, %fd80, %fd83;
	sub.f64 	%fd84, %fd80, %fd4;
	add.f64 	%fd5, %fd83, %fd84;
	fma.rn.f64 	%fd85, %fd4, 0d3FF71547652B82FE, 0d4338000000000000;
	{
	.reg .b32 %temp; 
	mov.b64 	{%r13, %temp}, %fd85;
	}
	mov.f64 	%fd86, 0dC338000000000000;
	add.rn.f64 	%fd87, %fd85, %fd86;
	fma.rn.f64 	%fd88, %fd87, 0dBFE62E42FEFA39EF, %fd4;
	fma.rn.f64 	%fd89, %fd87, 0dBC7ABC9E3B39803F, %fd88;
	fma.rn.f64 	%fd90, %fd89, 0d3E5ADE1569CE2BDF, 0d3E928AF3FCA213EA;
	fma.rn.f64 	%fd91, %fd90, %fd89, 0d3EC71DEE62401315;
	fma.rn.f64 	%fd92, %fd91, %fd89, 0d3EFA01997C89EB71;
	fma.rn.f64 	%fd93, %fd92, %fd89, 0d3F2A01A014761F65;
	fma.rn.f64 	%fd94, %fd93, %fd89, 0d3F56C16C1852B7AF;
	fma.rn.f64 	%fd95, %fd94, %fd89, 0d3F81111111122322;
	fma.rn.f64 	%fd96, %fd95, %fd89, 0d3FA55555555502A1;
	fma.rn.f64 	%fd97, %fd96, %fd89, 0d3FC5555555555511;
	fma.rn.f64 	%fd98, %fd97, %fd89, 0d3FE000000000000B;
	fma.rn.f64 	%fd99, %fd98, %fd89, 0d3FF0000000000000;
	fma.rn.f64 	%fd100, %fd99, %fd89, 0d3FF0000000000000;
	{
	.reg .b32 %temp; 
	mov.b64 	{%r14, %temp}, %fd100;
	}
	{
	.reg .b32 %temp; 
	mov.b64 	{%temp, %r15}, %fd100;
	}
	shl.b32 	%r33, %r13, 20;
	add.s32 	%r34, %r33, %r15;
	mov.b64 	%fd108, {%r14, %r34};
	{
	.reg .b32 %temp; 
	mov.b64 	{%temp, %r35}, %fd4;
	}
	mov.b32 	%f2, %r35;
	abs.f32 	%f1, %f2;
	setp.lt.f32 	%p4, %f1, 0f4086232B;
	@%p4 bra 	$L__BB1_7;
	setp.lt.f64 	%p5, %fd4, 0d0000000000000000;
	add.f64 	%fd101, %fd4, 0d7FF0000000000000;
	selp.f64 	%fd108, 0d0000000000000000, %fd101, %p5;
	setp.geu.f32 	%p6, %f1, 0f40874800;
	@%p6 bra 	$L__BB1_7;
	shr.u32 	%r36, %r13, 31;
	add.s32 	%r37, %r13, %r36;
	shr.s32 	%r38, %r37, 1;
	shl.b32 	%r39, %r38, 20;
	add.s32 	%r40, %r15, %r39;
	mov.b64 	%fd102, {%r14, %r40};
	sub.s32 	%r41, %r13, %r38;
	shl.b32 	%r42, %r41, 20;
	add.s32 	%r43, %r42, 1072693248;
	mov.b32 	%r44, 0;
	mov.b64 	%fd103, {%r44, %r43};
	mul.f64 	%fd108, %fd103, %fd102;
$L__BB1_7:
	abs.f64 	%fd104, %fd108;
	setp.eq.f64 	%p7, %fd104, 0d7FF0000000000000;
	fma.rn.f64 	%fd105, %fd108, %fd5, %fd108;
	selp.f64 	%fd106, %fd108, %fd105, %p7;
	st.param.f64 	[func_retval0], %fd106;
	ret;

}


// ===== COMPILED SASS (sm_100) =====

	.target	sm_100

	.elftype	@"ET_EXEC"


//--------------------- .note.nv.tkinfo           --------------------------
	.section	.note.nv.tkinfo,"",@"SHT_NOTE"
	.sectionflags	@"SHF_NOTE_NV_TKINFO"
	.tkinfo
        /*0018*/ 	.word	0x00000002
        /*0030*/ 	.string	""
        /*0030*/ 	.string	"ptxas"
        /*0030*/ 	.string	"Cuda compilation tools, release 13.0, V13.0.88"
        /*0030*/ 	.string	"Build cuda_13.0.r13.0/compiler.36424714_0"
        /*0030*/ 	.string	"-arch sm_100 -m 64 "



//--------------------- .note.nv.cuinfo           --------------------------
	.section	.note.nv.cuinfo,"",@"SHT_NOTE"
	.sectionflags	@"SHF_NOTE_NV_CUINFO"
        /*0018*/ 	.short	0x0002
        /*001a*/ 	.short	0x0064
        /*001c*/ 	.short	0x0082
	.zero		2


//--------------------- .nv.info                  --------------------------
	.section	.nv.info,"",@"SHT_CUDA_INFO"
	.align	4


	//----- nvinfo : EIATTR_REGCOUNT
	.align		4
        /*0000*/ 	.byte	0x04, 0x2f
        /*0002*/ 	.short	(.L_1 - .L_0)
	.align		4
.L_0:
        /*0004*/ 	.word	index@(_Z8kmedoidsPfS_S_PiS0_S0_S_S0_)
        /*0008*/ 	.word	0x00000030


	//----- nvinfo : EIATTR_FRAME_SIZE
	.align		4
.L_1:
        /*000c*/ 	.byte	0x04, 0x11
        /*000e*/ 	.short	(.L_3 - .L_2)
	.align		4
.L_2:
        /*0010*/ 	.word	index@($_Z8kmedoidsPfS_S_PiS0_S0_S_S0_$__internal_accurate_pow)
        /*0014*/ 	.word	0x00000000


	//----- nvinfo : EIATTR_FRAME_SIZE
	.align		4
.L_3:
        /*0018*/ 	.byte	0x04, 0x11
        /*001a*/ 	.short	(.L_5 - .L_4)
	.align		4
.L_4:
        /*001c*/ 	.word	index@($__internal_1_$__cuda_sm3x_div_rn_noftz_f32_slowpath)
        /*0020*/ 	.word	0x00000000


	//----- nvinfo : EIATTR_FRAME_SIZE
	.align		4
.L_5:
        /*0024*/ 	.byte	0x04, 0x11
        /*0026*/ 	.short	(.L_7 - .L_6)
	.align		4
.L_6:
        /*0028*/ 	.word	index@($__internal_0_$__cuda_sm20_sqrt_rn_f32_slowpath)
        /*002c*/ 	.word	0x00000000


	//----- nvinfo : EIATTR_FRAME_SIZE
	.align		4
.L_7:
        /*0030*/ 	.byte	0x04, 0x11
        /*0032*/ 	.short	(.L_9 - .L_8)
	.align		4
.L_8:
        /*0034*/ 	.word	index@(_Z8kmedoidsPfS_S_PiS0_S0_S_S0_)
        /*0038*/ 	.word	0x00000000


	//----- nvinfo : EIATTR_MIN_STACK_SIZE
	.align		4
.L_9:
        /*003c*/ 	.byte	0x04, 0x12
        /*003e*/ 	.short	(.L_11 - .L_10)
	.align		4
.L_10:
        /*0040*/ 	.word	index@(_Z8kmedoidsPfS_S_PiS0_S0_S_S0_)
        /*0044*/ 	.word	0x00000000
.L_11:


//--------------------- .nv.compat                --------------------------
	.section	.nv.compat,"",@"SHT_CUDA_COMPAT_INFO"
	.align	4
        /*0000*/ 	.byte	0x02, 0x09, 0x00, 0x00, 0x02, 0x02, 0x01, 0x00, 0x02, 0x05, 0x05, 0x00, 0x03, 0x07, 0x01, 0x01
        /*0010*/ 	.byte	0x02, 0x03, 0x00, 0x00, 0x02, 0x06, 0x01, 0x00, 0x04, 0x0b, 0x08, 0x00, 0x01, 0x00, 0x00, 0x00
        /*0020*/ 	.byte	0x00, 0x00, 0x00, 0x00


//--------------------- .nv.info._Z8kmedoidsPfS_S_PiS0_S0_S_S0_ --------------------------
	.section	.nv.info._Z8kmedoidsPfS_S_PiS0_S0_S_S0_,"",@"SHT_CUDA_INFO"
	.sectionflags	@""
	.align	4


	//----- nvinfo : EIATTR_CUDA_API_VERSION
	.align		4
        /*0000*/ 	.byte	0x04, 0x37
        /*0002*/ 	.short	(.L_13 - .L_12)
.L_12:
        /*0004*/ 	.word	0x00000082


	//----- nvinfo : EIATTR_KPARAM_INFO
	.align		4
.L_13:
        /*0008*/ 	.byte	0x04, 0x17
        /*000a*/ 	.short	(.L_15 - .L_14)
.L_14:
        /*000c*/ 	.word	0x00000000
        /*0010*/ 	.short	0x0007
        /*0012*/ 	.short	0x0038
        /*0014*/ 	.byte	0x00, 0xf5, 0x21, 0x00


	//----- nvinfo : EIATTR_KPARAM_INFO
	.align		4
.L_15:
        /*0018*/ 	.byte	0x04, 0x17
        /*001a*/ 	.short	(.L_17 - .L_16)
.L_16:
        /*001c*/ 	.word	0x00000000
        /*0020*/ 	.short	0x0006
        /*0022*/ 	.short	0x0030
        /*0024*/ 	.byte	0x00, 0xf5, 0x21, 0x00


	//----- nvinfo : EIATTR_KPARAM_INFO
	.align		4
.L_17:
        /*0028*/ 	.byte	0x04, 0x17
        /*002a*/ 	.short	(.L_19 - .L_18)
.L_18:
        /*002c*/ 	.word	0x00000000
        /*0030*/ 	.short	0x0005
        /*0032*/ 	.short	0x0028
        /*0034*/ 	.byte	0x00, 0xf5, 0x21, 0x00


	//----- nvinfo : EIATTR_KPARAM_INFO
	.align		4
.L_19:
        /*0038*/ 	.byte	0x04, 0x17
        /*003a*/ 	.short	(.L_21 - .L_20)
.L_20:
        /*003c*/ 	.word	0x00000000
        /*0040*/ 	.short	0x0004
        /*0042*/ 	.short	0x0020
        /*0044*/ 	.byte	0x00, 0xf5, 0x21, 0x00


	//----- nvinfo : EIATTR_KPARAM_INFO
	.align		4
.L_21:
        /*0048*/ 	.byte	0x04, 0x17
        /*004a*/ 	.short	(.L_23 - .L_22)
.L_22:
        /*004c*/ 	.word	0x00000000
        /*0050*/ 	.short	0x0003
        /*0052*/ 	.short	0x0018
        /*0054*/ 	.byte	0x00, 0xf5, 0x21, 0x00


	//----- nvinfo : EIATTR_KPARAM_INFO
	.align		4
.L_23:
        /*0058*/ 	.byte	0x04, 0x17
        /*005a*/ 	.short	(.L_25 - .L_24)
.L_24:
        /*005c*/ 	.word	0x00000000
        /*0060*/ 	.short	0x0002
        /*0062*/ 	.short	0x0010
        /*0064*/ 	.byte	0x00, 0xf5, 0x21, 0x00


	//----- nvinfo : EIATTR_KPARAM_INFO
	.align		4
.L_25:
        /*0068*/ 	.byte	0x04, 0x17
        /*006a*/ 	.short	(.L_27 - .L_26)
.L_26:
        /*006c*/ 	.word	0x00000000
        /*0070*/ 	.short	0x0001
        /*0072*/ 	.short	0x0008
        /*0074*/ 	.byte	0x00, 0xf5, 0x21, 0x00


	//----- nvinfo : EIATTR_KPARAM_INFO
	.align		4
.L_27:
        /*0078*/ 	.byte	0x04, 0x17
        /*007a*/ 	.short	(.L_29 - .L_28)
.L_28:
        /*007c*/ 	.word	0x00000000
        /*0080*/ 	.short	0x0000
        /*0082*/ 	.short	0x0000
        /*0084*/ 	.byte	0x00, 0xf5, 0x21, 0x00


	//----- nvinfo : EIATTR_SPARSE_MMA_MASK
	.align		4
.L_29:
        /*0088*/ 	.byte	0x03, 0x50
        /*008a*/ 	.short	0x0000


	//----- nvinfo : EIATTR_MAXREG_COUNT
	.align		4
        /*008c*/ 	.byte	0x03, 0x1b
        /*008e*/ 	.short	0x00ff


	//----- nvinfo : EIATTR_NUM_BARRIERS
	.align		4
        /*0090*/ 	.byte	0x02, 0x4c
        /*0092*/ 	.byte	0x01
	.zero		1


	//----- nvinfo : EIATTR_MERCURY_ISA_VERSION
	.align		4
        /*0094*/ 	.byte	0x03, 0x5f
        /*0096*/ 	.short	0x0101


	//----- nvinfo : EIATTR_VRC_CTA_INIT_COUNT
	.align		4
        /*0098*/ 	.byte	0x02, 0x4a
	.zero		1
	.zero		1


	//----- nvinfo : EIATTR_EXIT_INSTR_OFFSETS
	.align		4
        /*009c*/ 	.byte	0x04, 0x1c
        /*009e*/ 	.short	(.L_31 - .L_30)


	//   ....[0]....
.L_30:
        /*00a0*/ 	.word	0x00000120


	//   ....[1]....
        /*00a4*/ 	.word	0x00005610


	//----- nvinfo : EIATTR_CRS_STACK_SIZE
	.align		4
.L_31:
        /*00a8*/ 	.byte	0x04, 0x1e
        /*00aa*/ 	.short	(.L_33 - .L_32)
.L_32:
        /*00ac*/ 	.word	0x00000000


	//----- nvinfo : EIATTR_CBANK_PARAM_SIZE
	.align		4
.L_33:
        /*00b0*/ 	.byte	0x03, 0x19
        /*00b2*/ 	.short	0x0040


	//----- nvinfo : EIATTR_PARAM_CBANK
	.align		4
        /*00b4*/ 	.byte	0x04, 0x0a
        /*00b6*/ 	.short	(.L_35 - .L_34)
	.align		4
.L_34:
        /*00b8*/ 	.word	index@(.nv.constant0._Z8kmedoidsPfS_S_PiS0_S0_S_S0_)
        /*00bc*/ 	.short	0x0380
        /*00be*/ 	.short	0x0040


	//----- nvinfo : EIATTR_SW_WAR
	.align		4
.L_35:
        /*00c0*/ 	.byte	0x04, 0x36
        /*00c2*/ 	.short	(.L_37 - .L_36)
.L_36:
        /*00c4*/ 	.word	0x00000008
.L_37:


//--------------------- .nv.callgraph             --------------------------
	.section	.nv.callgraph,"",@"SHT_CUDA_CALLGRAPH"
	.align	4
	.sectionentsize	8
	.align		4
        /*0000*/ 	.word	0x00000000
	.align		4
        /*0004*/ 	.word	0xffffffff
	.align		4
        /*0008*/ 	.word	0x00000000
	.align		4
        /*000c*/ 	.word	0xfffffffe
	.align		4
        /*0010*/ 	.word	0x00000000
	.align		4
        /*0014*/ 	.word	0xfffffffd
	.align		4
        /*0018*/ 	.word	0x00000000
	.align		4
        /*001c*/ 	.word	0xfffffffc


//--------------------- .text._Z8kmedoidsPfS_S_PiS0_S0_S_S0_ --------------------------
	.section	.text._Z8kmedoidsPfS_S_PiS0_S0_S_S0_,"ax",@progbits
	.align	128
        .global         _Z8kmedoidsPfS_S_PiS0_S0_S_S0_
        .type           _Z8kmedoidsPfS_S_PiS0_S0_S_S0_,@function
        .size           _Z8kmedoidsPfS_S_PiS0_S0_S_S0_,(.L_x_143 - _Z8kmedoidsPfS_S_PiS0_S0_S_S0_)
        .other          _Z8kmedoidsPfS_S_PiS0_S0_S_S0_,@"STO_CUDA_ENTRY STV_DEFAULT"
_Z8kmedoidsPfS_S_PiS0_S0_S_S0_:
.text._Z8kmedoidsPfS_S_PiS0_S0_S_S0_:
[----:B------:R-:W-:Y:S08]  /*0000*/  LDC R1, c[0x0][0x37c] ;  /* 0x0000df00ff017b82 */ /* 0x000ff00000000800 */
[----:B------:R-:W0:Y:S01]  /*0010*/  LDC.64 R10, c[0x0][0x3a0] ;  /* 0x0000e800ff0a7b82 */ /* 0x000e220000000a00 */
[----:B------:R-:W0:Y:S02]  /*0020*/  LDCU.64 UR12, c[0x0][0x358] ;  /* 0x00006b00ff0c77ac */ /* 0x000e240008000a00 */
[----:B0-----:R-:W2:Y:S05]  /*0030*/  LDG.E R9, desc[UR12][R10.64+0x4] ;  /* 0x0000040c0a097981 */ /* 0x001eaa000c1e1900 */
[----:B------:R-:W0:Y:S01]  /*0040*/  LDC R8, c[0x0][0x360] ;  /* 0x0000d800ff087b82 */ /* 0x000e220000000800 */
[----:B------:R-:W0:Y:S01]  /*0050*/  S2R R3, SR_TID.X ;  /* 0x0000000000037919 */ /* 0x000e220000002100 */
[----:B------:R-:W1:Y:S06]  /*0060*/  S2R R5, SR_TID.Y ;  /* 0x0000000000057919 */ /* 0x000e6c0000002200 */
[----:B------:R-:W0:Y:S08]  /*0070*/  S2UR UR4, SR_CTAID.X ;  /* 0x00000000000479c3 */ /* 0x000e300000002500 */
[----:B------:R-:W1:Y:S08]  /*0080*/  S2UR UR6, SR_CTAID.Y ;  /* 0x00000000000679c3 */ /* 0x000e700000002600 */
[----:B------:R-:W1:Y:S08]  /*0090*/  LDC R0, c[0x0][0x364] ;  /* 0x0000d900ff007b82 */ /* 0x000e700000000800 */
[----:B------:R-:W3:Y:S01]  /*00a0*/  S2UR UR5, SR_CgaCtaId ;  /* 0x00000000000579c3 */ /* 0x000ee20000008800 */
[----:B0-----:R-:W-:Y:S01]  /*00b0*/  IMAD R8, R8, UR4, R3 ;  /* 0x0000000408087c24 */ /* 0x001fe2000f8e0203 */
[----:B------:R-:W-:Y:S01]  /*00c0*/  UMOV UR4, 0x400 ;  /* 0x0000040000047882 */ /* 0x000fe20000000000 */
[----:B-1----:R-:W-:Y:S01]  /*00d0*/  IMAD R0, R0, UR6, R5 ;  /* 0x0000000600007c24 */ /* 0x002fe2000f8e0205 */
[----:B---3--:R-:W-:-:S09]  /*00e0*/  ULEA UR4, UR5, UR4, 0x18 ;  /* 0x0000000405047291 */ /* 0x008fd2000f8ec0ff */
[----:B------:R-:W-:Y:S01]  /*00f0*/  STS [UR4], RZ ;  /* 0x000000ffff007988 */ /* 0x000fe20008000804 */
[----:B--2---:R-:W-:-:S05]  /*0100*/  IMAD R8, R0, R9, R8 ;  /* 0x0000000900087224 */ /* 0x004fca00078e0208 */
[----:B------:R-:W-:-:S13]  /*0110*/  ISETP.GE.AND P0, PT, R8, R9, PT ;  /* 0x000000090800720c */ /* 0x000fda0003f06270 */
[----:B------:R-:W-:Y:S05]  /*0120*/  @P0 EXIT ;  /* 0x000000000000094d */ /* 0x000fea0003800000 */
[----:B------:R-:W0:Y:S08]  /*0130*/  LDC.64 R2, c[0x0][0x3a8] ;  /* 0x0000ea00ff027b82 */ /* 0x000e300000000a00 */
[----:B------:R-:W1:Y:S01]  /*0140*/  LDC.64 R4, c[0x0][0x3b8] ;  /* 0x0000ee00ff047b82 */ /* 0x000e620000000a00 */
[----:B0-----:R-:W2:Y:S04]  /*0150*/  LDG.E R2, desc[UR12][R2.64] ;  /* 0x0000000c02027981 */ /* 0x001ea8000c1e1900 */
[----:B-1----:R-:W3:Y:S01]  /*0160*/  LDG.E R4, desc[UR12][R4.64] ;  /* 0x0000000c04047981 */ /* 0x002ee2000c1e1900 */
[----:B------:R-:W-:-:S02]  /*0170*/  IMAD.MOV.U32 R7, RZ, RZ, -0x1 ;  /* 0xffffffffff077424 */ /* 0x000fc400078e00ff */
[----:B------:R-:W-:Y:S01]  /*0180*/  IMAD.MOV.U32 R6, RZ, RZ, -0x40800000 ;  /* 0xbf800000ff067424 */ /* 0x000fe200078e00ff */
[----:B--2---:R-:W-:Y:S02]  /*0190*/  R2UR UR11, R2 ;  /* 0x00000000020b72ca */ /* 0x004fe400000e0000 */
[----:B---3--:R-:W-:-:S11]  /*01a0*/  R2UR UR5, R4 ;  /* 0x00000000040572ca */ /* 0x008fd600000e0000 */
[----:B------:R-:W-:-:S09]  /*01b0*/  UISETP.GE.AND UP0, UPT, UR11, 0x1, UPT ;  /* 0x000000010b00788c */ /* 0x000fd2000bf06270 */
[----:B------:R-:W-:Y:S05]  /*01c0*/  BRA.U !UP0, `(.L_x_0) ;  /* 0x0000001908d07547 */ /* 0x000fea000b800000 */
[----:B------:R-:W2:Y:S02]  /*01d0*/  LDG.E R4, desc[UR12][R10.64+0x8] ;  /* 0x0000080c0a047981 */ /* 0x000ea4000c1e1900 */
[----:B--2---:R-:W-:-:S13]  /*01e0*/  ISETP.NE.AND P0, PT, R4, RZ, PT ;  /* 0x000000ff0400720c */ /* 0x004fda0003f05270 */
[----:B------:R-:W-:Y:S05]  /*01f0*/  @!P0 BRA `(.L_x_1) ;  /* 0x0000000800208947 */ /* 0x000fea0003800000 */
[----:B------:R-:W-:Y:S01]  /*0200*/  IMAD.MOV.U32 R6, RZ, RZ, -0x40800000 ;  /* 0xbf800000ff067424 */ /* 0x000fe200078e00ff */
[----:B------:R-:W-:Y:S01]  /*0210*/  MOV R7, 0xffffffff ;  /* 0xffffffff00077802 */ /* 0x000fe20000000f00 */
[----:B------:R-:W-:-:S07]  /*0220*/  IMAD.MOV.U32 R0, RZ, RZ, RZ ;  /* 0x000000ffff007224 */ /* 0x000fce00078e00ff */
.L_x_6:
[----:B------:R-:W-:Y:S01]  /*0230*/  ISETP.NE.AND P0, PT, R4, 0x1, PT ;  /* 0x000000010400780c */ /* 0x000fe20003f05270 */
[----:B------:R-:W-:-:S12]  /*0240*/  IMAD.MOV.U32 R3, RZ, RZ, RZ ;  /* 0x000000ffff037224 */ /* 0x000fd800078e00ff */
[----:B------:R-:W-:Y:S05]  /*0250*/  @P0 BRA `(.L_x_2) ;  /* 0x0000000400e80947 */ /* 0x000fea0003800000 */
[----:B------:R-:W0:Y:S02]  /*0260*/  LDC.64 R10, c[0x0][0x3a0] ;  /* 0x0000e800ff0a7b82 */ /* 0x000e240000000a00 */
[----:B0-----:R-:W2:Y:S02]  /*0270*/  LDG.E R11, desc[UR12][R10.64] ;  /* 0x0000000c0a0b7981 */ /* 0x001ea4000c1e1900 */
[----:B--2---:R-:W-:-:S13]  /*0280*/  ISETP.GE.AND P0, PT, R11, 0x1, PT ;  /* 0x000000010b00780c */ /* 0x004fda0003f06270 */
[----:B------:R-:W-:Y:S05]  /*0290*/  @!P0 BRA `(.L_x_2) ;  /* 0x0000000400d88947 */ /* 0x000fea0003800000 */
[C---:B------:R-:W-:Y:S01]  /*02a0*/  ISETP.GE.U32.AND P0, PT, R11.reuse, 0x8, PT ;  /* 0x000000080b00780c */ /* 0x040fe20003f06070 */
[C---:B------:R-:W-:Y:S01]  /*02b0*/  IMAD R5, R11.reuse, R0, RZ ;  /* 0x000000000b057224 */ /* 0x040fe200078e02ff */
[----:B------:R-:W-:Y:S02]  /*02c0*/  LOP3.LUT R28, R11, 0x7, RZ, 0xc0, !PT ;  /* 0x000000070b1c7812 */ /* 0x000fe400078ec0ff */
[----:B------:R-:W-:Y:S02]  /*02d0*/  CS2R R2, SRZ ;  /* 0x0000000000027805 */ /* 0x000fe4000001ff00 */
[----:B------:R-:W-:-:S07]  /*02e0*/  ISETP.NE.AND P1, PT, R28, RZ, PT ;  /* 0x000000ff1c00720c */ /* 0x000fce0003f25270 */
[----:B------:R-:W-:Y:S06]  /*02f0*/  @!P0 BRA `(.L_x_3) ;  /* 0x0000000000cc8947 */ /* 0x000fec0003800000 */
[----:B------:R-:W-:Y:S01]  /*0300*/  LOP3.LUT R2, R11, 0x7ffffff8, RZ, 0xc0, !PT ;  /* 0x7ffffff80b027812 */ /* 0x000fe200078ec0ff */
[----:B------:R-:W-:Y:S01]  /*0310*/  IMAD.MOV.U32 R3, RZ, RZ, RZ ;  /* 0x000000ffff037224 */ /* 0x000fe200078e00ff */
[----:B------:R-:W-:-:S06]  /*0320*/  UMOV UR4, URZ ;  /* 0x000000ff00047c82 */ /* 0x000fcc0008000000 */
.L_x_4:
[----:B------:R-:W0:Y:S01]  /*0330*/  LDC.64 R16, c[0x0][0x380] ;  /* 0x0000e000ff107b82 */ /* 0x000e220000000a00 */
[----:B------:R-:W-:-:S07]  /*0340*/  IMAD R15, R9, UR4, R8 ;  /* 0x00000004090f7c24 */ /* 0x000fce000f8e0208 */
[----:B------:R-:W1:Y:S01]  /*0350*/  LDC.64 R12, c[0x0][0x388] ;  /* 0x0000e200ff0c7b82 */ /* 0x000e620000000a00 */
[----:B0-----:R-:W-:Y:S01]  /*0360*/  IMAD.WIDE R16, R15, 0x4, R16 ;  /* 0x000000040f107825 */ /* 0x001fe200078e0210 */
[----:B------:R-:W-:-:S04]  /*0370*/  IADD3 R15, PT, PT, R5, UR4, RZ ;  /* 0x00000004050f7c10 */ /* 0x000fc8000fffe0ff */
[----:B------:R0:W2:Y:S01]  /*0380*/  LDG.E R10, desc[UR12][R16.64] ;  /* 0x0000000c100a7981 */ /* 0x0000a2000c1e1900 */
[----:B------:R-:W-:-:S04]  /*0390*/  IMAD.WIDE R18, R9, 0x4, R16 ;  /* 0x0000000409127825 */ /* 0x000fc800078e0210 */
[----:B-1----:R-:W-:Y:S01]  /*03a0*/  IMAD.WIDE.U32 R12, R15, 0x4, R12 ;  /* 0x000000040f0c7825 */ /* 0x002fe200078e000c */
[----:B------:R1:W3:Y:S03]  /*03b0*/  LDG.E R24, desc[UR12][R18.64] ;  /* 0x0000000c12187981 */ /* 0x0002e6000c1e1900 */
[C---:B------:R-:W-:Y:S01]  /*03c0*/  IMAD.WIDE R20, R9.reuse, 0x4, R18 ;  /* 0x0000000409147825 */ /* 0x040fe200078e0212 */
[----:B------:R-:W2:Y:S04]  /*03d0*/  LDG.E R25, desc[UR12][R12.64] ;  /* 0x0000000c0c197981 */ /* 0x000ea8000c1e1900 */
[----:B------:R-:W3:Y:S01]  /*03e0*/  LDG.E R27, desc[UR12][R12.64+0x4] ;  /* 0x0000040c0c1b7981 */ /* 0x000ee2000c1e1900 */
[----:B------:R-:W-:-:S03]  /*03f0*/  IMAD.WIDE R22, R9, 0x4, R20 ;  /* 0x0000000409167825 */ /* 0x000fc600078e0214 */
[----:B------:R4:W5:Y:S01]  /*0400*/  LDG.E R26, desc[UR12][R20.64] ;  /* 0x0000000c141a7981 */ /* 0x000962000c1e1900 */
[----:B------:R-:W-:-:S03]  /*0410*/  IMAD.WIDE R14, R9, 0x4, R22 ;  /* 0x00000004090e7825 */ /* 0x000fc600078e0216 */
[----:B------:R-:W5:Y:S04]  /*0420*/  LDG.E R29, desc[UR12][R12.64+0x8] ;  /* 0x0000080c0c1d7981 */ /* 0x000f68000c1e1900 */
[----:B------:R-:W5:Y:S01]  /*0430*/  LDG.E R22, desc[UR12][R22.64] ;  /* 0x0000000c16167981 */ /* 0x000f62000c1e1900 */
[----:B0-----:R-:W-:-:S03]  /*0440*/  IMAD.WIDE R16, R9, 0x4, R14 ;  /* 0x0000000409107825 */ /* 0x001fc600078e020e */
[----:B------:R-:W5:Y:S01]  /*0450*/  LDG.E R31, desc[UR12][R12.64+0xc] ;  /* 0x00000c0c0c1f7981 */ /* 0x000f62000c1e1900 */
[----:B-1----:R-:W-:-:S03]  /*0460*/  IMAD.WIDE R18, R9, 0x4, R16 ;  /* 0x0000000409127825 */ /* 0x002fc600078e0210 */
[----:B------:R-:W5:Y:S04]  /*0470*/  LDG.E R14, desc[UR12][R14.64] ;  /* 0x0000000c0e0e7981 */ /* 0x000f68000c1e1900 */
[----:B------:R-:W5:Y:S01]  /*0480*/  LDG.E R33, desc[UR12][R12.64+0x10] ;  /* 0x0000100c0c217981 */ /* 0x000f62000c1e1900 */
[----:B----4-:R-:W-:-:S03]  /*0490*/  IMAD.WIDE R20, R9, 0x4, R18 ;  /* 0x0000000409147825 */ /* 0x010fc600078e0212 */
[----:B------:R-:W4:Y:S04]  /*04a0*/  LDG.E R16, desc[UR12][R16.64] ;  /* 0x0000000c10107981 */ /* 0x000f28000c1e1900 */
[----:B------:R-:W4:Y:S04]  /*04b0*/  LDG.E R35, desc[UR12][R12.64+0x14] ;  /* 0x0000140c0c237981 */ /* 0x000f28000c1e1900 */
[----:B------:R-:W4:Y:S04]  /*04c0*/  LDG.E R30, desc[UR12][R18.64] ;  /* 0x0000000c121e7981 */ /* 0x000f28000c1e1900 */
[----:B------:R-:W4:Y:S04]  /*04d0*/  LDG.E R37, desc[UR12][R12.64+0x18] ;  /* 0x0000180c0c257981 */ /* 0x000f28000c1e1900 */
[----:B------:R-:W4:Y:S04]  /*04e0*/  LDG.E R20, desc[UR12][R20.64] ;  /* 0x0000000c14147981 */ /* 0x000f28000c1e1900 */
[----:B------:R-:W4:Y:S01]  /*04f0*/  LDG.E R23, desc[UR12][R12.64+0x1c] ;  /* 0x00001c0c0c177981 */ /* 0x000f22000c1e1900 */
[----:B------:R-:W-:-:S06]  /*0500*/  UIADD3 UR4, UPT, UPT, UR4, 0x8, URZ ;  /* 0x0000000804047890 */ /* 0x000fcc000fffe0ff */
[----:B------:R-:W-:Y:S01]  /*0510*/  ISETP.NE.AND P0, PT, R2, UR4, PT ;  /* 0x0000000402007c0c */ /* 0x000fe2000bf05270 */
[----:B--2---:R-:W-:-:S04]  /*0520*/  FADD R10, R10, -R25 ;  /* 0x800000190a0a7221 */ /* 0x004fc80000000000 */
[----:B------:R-:W-:Y:S01]  /*0530*/  FADD R10, |R10|, R3 ;  /* 0x000000030a0a7221 */ /* 0x000fe20000000200 */
[----:B---3--:R-:W-:-:S04]  /*0540*/  FADD R27, R24, -R27 ;  /* 0x8000001b181b7221 */ /* 0x008fc80000000000 */
[----:B------:R-:W-:Y:S01]  /*0550*/  FADD R10, R10, |R27| ;  /* 0x4000001b0a0a7221 */ /* 0x000fe20000000000 */
[----:B-----5:R-:W-:-:S04]  /*0560*/  FADD R29, R26, -R29 ;  /* 0x8000001d1a1d7221 */ /* 0x020fc80000000000 */
[----:B------:R-:W-:Y:S01]  /*0570*/  FADD R10, R10, |R29| ;  /* 0x4000001d0a0a7221 */ /* 0x000fe20000000000 */
[----:B------:R-:W-:-:S04]  /*0580*/  FADD R31, R22, -R31 ;  /* 0x8000001f161f7221 */ /* 0x000fc80000000000 */
[----:B------:R-:W-:Y:S01]  /*0590*/  FADD R10, R10, |R31| ;  /* 0x4000001f0a0a7221 */ /* 0x000fe20000000000 */
[----:B------:R-:W-:-:S04]  /*05a0*/  FADD R33, R14, -R33 ;  /* 0x800000210e217221 */ /* 0x000fc80000000000 */
[----:B------:R-:W-:Y:S01]  /*05b0*/  FADD R10, R10, |R33| ;  /* 0x400000210a0a7221 */ /* 0x000fe20000000000 */
[----:B----4-:R-:W-:-:S04]  /*05c0*/  FADD R35, R16, -R35 ;  /* 0x8000002310237221 */ /* 0x010fc80000000000 */
[----:B------:R-:W-:Y:S01]  /*05d0*/  FADD R10, R10, |R35| ;  /* 0x400000230a0a7221 */ /* 0x000fe20000000000 */
[----:B------:R-:W-:-:S04]  /*05e0*/  FADD R37, R30, -R37 ;  /* 0x800000251e257221 */ /* 0x000fc80000000000 */
[----:B------:R-:W-:Y:S01]  /*05f0*/  FADD R10, R10, |R37| ;  /* 0x400000250a0a7221 */ /* 0x000fe20000000000 */
[----:B------:R-:W-:-:S04]  /*0600*/  FADD R23, R20, -R23 ;  /* 0x8000001714177221 */ /* 0x000fc80000000000 */
[----:B------:R-:W-:Y:S01]  /*0610*/  FADD R3, R10, |R23| ;  /* 0x400000170a037221 */ /* 0x000fe20000000000 */
[----:B------:R-:W-:Y:S06]  /*0620*/  @P0 BRA `(.L_x_4) ;  /* 0xfffffffc00400947 */ /* 0x000fec000383ffff */
.L_x_3:
[----:B------:R-:W-:Y:S05]  /*0630*/  @!P1 BRA `(.L_x_2) ;  /* 0x0000000000f09947 */ /* 0x000fea0003800000 */
[----:B------:R-:W-:Y:S02]  /*0640*/  ISETP.GE.U32.AND P0, PT, R28, 0x4, PT ;  /* 0x000000041c00780c */ /* 0x000fe40003f06070 */
[----:B------:R-:W-:-:S04]  /*0650*/  LOP3.LUT R24, R11, 0x3, RZ, 0xc0, !PT ;  /* 0x000000030b187812 */ /* 0x000fc800078ec0ff */
[----:B------:R-:W-:-:S07]  /*0660*/  ISETP.NE.AND P1, PT, R24, RZ, PT ;  /* 0x000000ff1800720c */ /* 0x000fce0003f25270 */
[----:B------:R-:W-:Y:S06]  /*0670*/  @!P0 BRA `(.L_x_5) ;  /* 0x0000000000688947 */ /* 0x000fec0003800000 */
[----:B------:R-:W0:Y:S01]  /*0680*/  LDC.64 R14, c[0x0][0x380] ;  /* 0x0000e000ff0e7b82 */ /* 0x000e220000000a00 */
[----:B------:R-:W-:Y:S02]  /*0690*/  IMAD R17, R9, R2, R8 ;  /* 0x0000000209117224 */ /* 0x000fe400078e0208 */
[----:B------:R-:W-:-:S05]  /*06a0*/  IMAD.IADD R19, R5, 0x1, R2 ;  /* 0x0000000105137824 */ /* 0x000fca00078e0202 */
[----:B------:R-:W1:Y:S01]  /*06b0*/  LDC.64 R12, c[0x0][0x388] ;  /* 0x0000e200ff0c7b82 */ /* 0x000e620000000a00 */
[----:B0-----:R-:W-:-:S04]  /*06c0*/  IMAD.WIDE R14, R17, 0x4, R14 ;  /* 0x00000004110e7825 */ /* 0x001fc800078e020e */
[----:B------:R-:W-:Y:S02]  /*06d0*/  IMAD.WIDE R16, R9, 0x4, R14 ;  /* 0x0000000409107825 */ /* 0x000fe400078e020e */
[----:B------:R-:W2:Y:S02]  /*06e0*/  LDG.E R14, desc[UR12][R14.64] ;  /* 0x0000000c0e0e7981 */ /* 0x000ea4000c1e1900 */
[----:B-1----:R-:W-:-:S04]  /*06f0*/  IMAD.WIDE R12, R19, 0x4, R12 ;  /* 0x00000004130c7825 */ /* 0x002fc800078e020c */
[C---:B------:R-:W-:Y:S01]  /*0700*/  IMAD.WIDE R18, R9.reuse, 0x4, R16 ;  /* 0x0000000409127825 */ /* 0x040fe200078e0210 */
[----:B------:R-:W2:Y:S04]  /*0710*/  LDG.E R23, desc[UR12][R12.64] ;  /* 0x0000000c0c177981 */ /* 0x000ea8000c1e1900 */
[----:B------:R-:W3:Y:S01]  /*0720*/  LDG.E R16, desc[UR12][R16.64] ;  /* 0x0000000c10107981 */ /* 0x000ee2000c1e1900 */
[----:B------:R-:W-:-:S03]  /*0730*/  IMAD.WIDE R20, R9, 0x4, R18 ;  /* 0x0000000409147825 */ /* 0x000fc600078e0212 */
[----:B------:R-:W3:Y:S04]  /*0740*/  LDG.E R25, desc[UR12][R12.64+0x4] ;  /* 0x0000040c0c197981 */ /* 0x000ee8000c1e1900 */
[----:B------:R-:W4:Y:S04]  /*0750*/  LDG.E R22, desc[UR12][R18.64] ;  /* 0x0000000c12167981 */ /* 0x000f28000c1e1900 */
[----:B------:R-:W4:Y:S04]  /*0760*/  LDG.E R27, desc[UR12][R12.64+0x8] ;  /* 0x0000080c0c1b7981 */ /* 0x000f28000c1e1900 */
[----:B------:R-:W5:Y:S04]  /*0770*/  LDG.E R20, desc[UR12][R20.64] ;  /* 0x0000000c14147981 */ /* 0x000f68000c1e1900 */
[----:B------:R-:W5:Y:S01]  /*0780*/  LDG.E R29, desc[UR12][R12.64+0xc] ;  /* 0x00000c0c0c1d7981 */ /* 0x000f62000c1e1900 */
[----:B------:R-:W-:-:S02]  /*0790*/  VIADD R2, R2, 0x4 ;  /* 0x0000000402027836 */ /* 0x000fc40000000000 */
[----:B--2---:R-:W-:-:S04]  /*07a0*/  FADD R10, R14, -R23 ;  /* 0x800000170e0a7221 */ /* 0x004fc80000000000 */
[----:B------:R-:W-:Y:S01]  /*07b0*/  FADD R10, R3, |R10| ;  /* 0x4000000a030a7221 */ /* 0x000fe20000000000 */
[----:B---3--:R-:W-:-:S04]  /*07c0*/  FADD R25, R16, -R25 ;  /* 0x8000001910197221 */ /* 0x008fc80000000000 */
[----:B------:R-:W-:Y:S01]  /*07d0*/  FADD R10, R10, |R25| ;  /* 0x400000190a0a7221 */ /* 0x000fe20000000000 */
[----:B----4-:R-:W-:-:S04]  /*07e0*/  FADD R27, R22, -R27 ;  /* 0x8000001b161b7221 */ /* 0x010fc80000000000 */
[----:B------:R-:W-:Y:S01]  /*07f0*/  FADD R10, R10, |R27| ;  /* 0x4000001b0a0a7221 */ /* 0x000fe20000000000 */
[----:B-----5:R-:W-:-:S04]  /*0800*/  FADD R29, R20, -R29 ;  /* 0x8000001d141d7221 */ /* 0x020fc80000000000 */
[----:B------:R-:W-:-:S07]  /*0810*/  FADD R3, R10, |R29| ;  /* 0x4000001d0a037221 */ /* 0x000fce0000000000 */
.L_x_5:
[----:B------:R-:W-:Y:S05]  /*0820*/  @!P1 BRA `(.L_x_2) ;  /* 0x0000000000749947 */ /* 0x000fea0003800000 */
[----:B------:R-:W0:Y:S01]  /*0830*/  LDC.64 R14, c[0x0][0x380] ;  /* 0x0000e000ff0e7b82 */ /* 0x000e220000000a00 */
[----:B------:R-:W-:Y:S02]  /*0840*/  ISETP.NE.AND P0, PT, R24, 0x1, PT ;  /* 0x000000011800780c */ /* 0x000fe40003f05270 */
[----:B------:R-:W-:-:S04]  /*0850*/  LOP3.LUT R18, R11, 0x1, RZ, 0xc0, !PT ;  /* 0x000000010b127812 */ /* 0x000fc800078ec0ff */
[----:B------:R-:W-:Y:S01]  /*0860*/  ISETP.NE.U32.AND P1, PT, R18, 0x1, PT ;  /* 0x000000011200780c */ /* 0x000fe20003f25070 */
[----:B------:R-:W1:Y:S06]  /*0870*/  LDC.64 R16, c[0x0][0x388] ;  /* 0x0000e200ff107b82 */ /* 0x000e6c0000000a00 */
[----:B------:R-:W-:Y:S02]  /*0880*/  @P0 IMAD R19, R9, R2, R8 ;  /* 0x0000000209130224 */ /* 0x000fe400078e0208 */
[----:B------:R-:W2:Y:S08]  /*0890*/  LDC.64 R12, c[0x0][0x380] ;  /* 0x0000e000ff0c7b82 */ /* 0x000eb00000000a00 */
[----:B------:R-:W3:Y:S01]  /*08a0*/  LDC.64 R10, c[0x0][0x388] ;  /* 0x0000e200ff0a7b82 */ /* 0x000ee20000000a00 */
[----:B0-----:R-:W-:-:S04]  /*08b0*/  @P0 IMAD.WIDE R14, R19, 0x4, R14 ;  /* 0x00000004130e0825 */ /* 0x001fc800078e020e */
[----:B------:R-:W-:Y:S01]  /*08c0*/  @P0 IMAD.IADD R19, R5, 0x1, R2 ;  /* 0x0000000105130824 */ /* 0x000fe200078e0202 */
[----:B------:R-:W-:-:S03]  /*08d0*/  @P0 IADD3 R2, PT, PT, R2, 0x2, RZ ;  /* 0x0000000202020810 */ /* 0x000fc60007ffe0ff */
[----:B-1----:R-:W-:-:S04]  /*08e0*/  @P0 IMAD.WIDE R16, R19, 0x4, R16 ;  /* 0x0000000413100825 */ /* 0x002fc800078e0210 */
[----:B------:R-:W-:Y:S01]  /*08f0*/  @P0 IMAD.WIDE R18, R9, 0x4, R14 ;  /* 0x0000000409120825 */ /* 0x000fe200078e020e */
[----:B------:R-:W4:Y:S03]  /*0900*/  @P0 LDG.E R23, desc[UR12][R16.64] ;  /* 0x0000000c10170981 */ /* 0x000f26000c1e1900 */
[----:B------:R-:W-:Y:S01]  /*0910*/  @!P1 IMAD.IADD R21, R5, 0x1, R2 ;  /* 0x0000000105159824 */ /* 0x000fe200078e0202 */
[----:B------:R-:W4:Y:S01]  /*0920*/  @P0 LDG.E R14, desc[UR12][R14.64] ;  /* 0x0000000c0e0e0981 */ /* 0x000f22000c1e1900 */
[----:B------:R-:W-:-:S03]  /*0930*/  @!P1 IMAD R5, R9, R2, R8 ;  /* 0x0000000209059224 */ /* 0x000fc600078e0208 */
[----:B------:R-:W5:Y:S01]  /*0940*/  @P0 LDG.E R18, desc[UR12][R18.64] ;  /* 0x0000000c12120981 */ /* 0x000f62000c1e1900 */
[----:B--2---:R-:W-:-:S03]  /*0950*/  @!P1 IMAD.WIDE R12, R5, 0x4, R12 ;  /* 0x00000004050c9825 */ /* 0x004fc600078e020c */
[----:B------:R-:W5:Y:S01]  /*0960*/  @P0 LDG.E R25, desc[UR12][R16.64+0x4] ;  /* 0x0000040c10190981 */ /* 0x000f62000c1e1900 */
[----:B---3--:R-:W-:-:S03]  /*0970*/  @!P1 IMAD.WIDE R10, R21, 0x4, R10 ;  /* 0x00000004150a9825 */ /* 0x008fc600078e020a */
[----:B------:R-:W2:Y:S04]  /*0980*/  @!P1 LDG.E R12, desc[UR12][R12.64] ;  /* 0x0000000c0c0c9981 */ /* 0x000ea8000c1e1900 */
[----:B------:R-:W2:Y:S01]  /*0990*/  @!P1 LDG.E R11, desc[UR12][R10.64] ;  /* 0x0000000c0a0b9981 */ /* 0x000ea2000c1e1900 */
[----:B----4-:R-:W-:-:S04]  /*09a0*/  @P0 FADD R2, R14, -R23 ;  /* 0x800000170e020221 */ /* 0x010fc80000000000 */
[----:B------:R-:W-:Y:S01]  /*09b0*/  @P0 FADD R2, R3, |R2| ;  /* 0x4000000203020221 */ /* 0x000fe20000000000 */
[----:B-----5:R-:W-:-:S04]  /*09c0*/  @P0 FADD R25, R18, -R25 ;  /* 0x8000001912190221 */ /* 0x020fc80000000000 */
[----:B------:R-:W-:Y:S01]  /*09d0*/  @P0 FADD R3, R2, |R25| ;  /* 0x4000001902030221 */ /* 0x000fe20000000000 */
[----:B--2---:R-:W-:-:S04]  /*09e0*/  @!P1 FADD R2, R12, -R11 ;  /* 0x8000000b0c029221 */ /* 0x004fc80000000000 */
[----:B------:R-:W-:-:S07]  /*09f0*/  @!P1 FADD R3, R3, |R2| ;  /* 0x4000000203039221 */ /* 0x000fce0000000000 */
.L_x_2:
[----:B------:R-:W-:-:S04]  /*0a00*/  FSETP.GEU.AND P0, PT, R3, R6, PT ;  /* 0x000000060300720b */ /* 0x000fc80003f0e000 */
[----:B------:R-:W-:-:S04]  /*0a10*/  FSETP.EQ.OR P0, PT, R6, -1, !P0 ;  /* 0xbf8000000600780b */ /* 0x000fc80004702400 */
[C---:B------:R-:W-:Y:S01]  /*0a20*/  SEL R7, R0.reuse, R7, P0 ;  /* 0x0000000700077207 */ /* 0x040fe20000000000 */
[----:B------:R-:W-:Y:S01]  /*0a30*/  VIADD R0, R0, 0x1 ;  /* 0x0000000100007836 */ /* 0x000fe20000000000 */
[----:B------:R-:W-:-:S04]  /*0a40*/  FSEL R6, R3, R6, P0 ;  /* 0x0000000603067208 */ /* 0x000fc80000000000 */
[----:B------:R-:W-:-:S13]  /*0a50*/  ISETP.NE.AND P1, PT, R0, UR11, PT ;  /* 0x0000000b00007c0c */ /* 0x000fda000bf25270 */
[----:B------:R-:W-:Y:S05]  /*0a60*/  @P1 BRA `(.L_x_6) ;  /* 0xfffffff400f01947 */ /* 0x000fea000383ffff */
[----:B------:R-:W-:Y:S05]  /*0a70*/  BRA `(.L_x_0) ;  /* 0x0000001000a47947 */ /* 0x000fea0003800000 */
.L_x_1:
[----:B------:R-:W2:Y:S01]  /*0a80*/  LDG.E R5, desc[UR12][R10.64] ;  /* 0x0000000c0a057981 */ /* 0x000ea2000c1e1900 */
[----:B------:R-:W-:Y:S01]  /*0a90*/  IMAD.MOV.U32 R6, RZ, RZ, -0x40800000 ;  /* 0xbf800000ff067424 */ /* 0x000fe200078e00ff */
[----:B------:R-:W-:Y:S01]  /*0aa0*/  MOV R7, 0xffffffff ;  /* 0xffffffff00077802 */ /* 0x000fe20000000f00 */
[----:B------:R-:W-:Y:S01]  /*0ab0*/  IMAD.MOV.U32 R4, RZ, RZ, RZ ;  /* 0x000000ffff047224 */ /* 0x000fe200078e00ff */
[----:B--2---:R-:W-:-:S04]  /*0ac0*/  VIMNMX R2, PT, PT, R5, 0x1, !PT ;  /* 0x0000000105027848 */ /* 0x004fc80007fe0100 */
[C---:B------:R-:W-:Y:S02]  /*0ad0*/  LOP3.LUT R3, R2.reuse, 0x3, RZ, 0xc0, !PT ;  /* 0x0000000302037812 */ /* 0x040fe400078ec0ff */
[----:B------:R-:W-:-:S07]  /*0ae0*/  LOP3.LUT R2, R2, 0x7ffffffc, RZ, 0xc0, !PT ;  /* 0x7ffffffc02027812 */ /* 0x000fce00078ec0ff */
.L_x_41:
[----:B------:R-:W-:Y:S01]  /*0af0*/  ISETP.GT.AND P0, PT, R5, RZ, PT ;  /* 0x000000ff0500720c */ /* 0x000fe20003f04270 */
[----:B------:R-:W-:-:S12]  /*0b00*/  IMAD.MOV.U32 R34, RZ, RZ, RZ ;  /* 0x000000ffff227224 */ /* 0x000fd800078e00ff */
[----:B--2---:R-:W-:Y:S05]  /*0b10*/  @!P0 BRA `(.L_x_7) ;  /* 0x0000001000248947 */ /* 0x004fea0003800000 */
[C---:B------:R-:W-:Y:S01]  /*0b20*/  ISETP.GE.AND P0, PT, R5.reuse, 0x4, PT ;  /* 0x000000040500780c */ /* 0x040fe20003f06270 */
[----:B------:R-:W-:Y:S01]  /*0b30*/  IMAD R0, R5, R4, RZ ;  /* 0x0000000405007224 */ /* 0x000fe200078e02ff */
[----:B------:R-:W-:Y:S01]  /*0b40*/  CS2R R36, SRZ ;  /* 0x0000000000247805 */ /* 0x000fe2000001ff00 */
[----:B------:R-:W-:-:S10]  /*0b50*/  IMAD.MOV.U32 R11, RZ, RZ, RZ ;  /* 0x000000ffff0b7224 */ /* 0x000fd400078e00ff */
[----:B------:R-:W-:Y:S05]  /*0b60*/  @!P0 BRA `(.L_x_8) ;  /* 0x0000000800508947 */ /* 0x000fea0003800000 */
[----:B------:R-:W0:Y:S01]  /*0b70*/  LDC.64 R38, c[0x0][0x380] ;  /* 0x0000e000ff267b82 */ /* 0x000e220000000a00 */
[----:B------:R-:W-:Y:S01]  /*0b80*/  HFMA2 R34, -RZ, RZ, 0, 0 ;  /* 0x00000000ff227431 */ /* 0x000fe200000001ff */
[----:B------:R-:W-:-:S06]  /*0b90*/  UMOV UR4, URZ ;  /* 0x000000ff00047c82 */ /* 0x000fcc0008000000 */
[----:B------:R-:W1:Y:S02]  /*0ba0*/  LDC.64 R36, c[0x0][0x388] ;  /* 0x0000e200ff247b82 */ /* 0x000e640000000a00 */
.L_x_25:
[----:B------:R-:W-:Y:S02]  /*0bb0*/  IMAD R45, R9, UR4, R8 ;  /* 0x00000004092d7c24 */ /* 0x000fe4000f8e0208 */
[----:B------:R-:W-:Y:S02]  /*0bc0*/  VIADD R41, R0, UR4 ;  /* 0x0000000400297c36 */ /* 0x000fe40008000000 */
[----:B0-----:R-:W-:-:S04]  /*0bd0*/  IMAD.WIDE R44, R45, 0x4, R38 ;  /* 0x000000042d2c7825 */ /* 0x001fc800078e0226 */
[----:B-1----:R-:W-:Y:S01]  /*0be0*/  IMAD.WIDE.U32 R40, R41, 0x4, R36 ;  /* 0x0000000429287825 */ /* 0x002fe200078e0024 */
[----:B--2---:R-:W2:Y:S04]  /*0bf0*/  LDG.E R13, desc[UR12][R44.64] ;  /* 0x0000000c2c0d7981 */ /* 0x004ea8000c1e1900 */
[----:B------:R-:W2:Y:S01]  /*0c00*/  LDG.E R10, desc[UR12][R40.64] ;  /* 0x0000000c280a7981 */ /* 0x000ea2000c1e1900 */
[----:B------:R-:W-:Y:S01]  /*0c10*/  UIADD3 UR4, UPT, UPT, UR4, 0x4, URZ ;  /* 0x0000000404047890 */ /* 0x000fe2000fffe0ff */
[----:B------:R-:W-:Y:S05]  /*0c20*/  BSSY.RECONVERGENT B0, `(.L_x_9) ;  /* 0x0000008000007945 */ /* 0x000fea0003800200 */
[----:B------:R-:W-:Y:S01]  /*0c30*/  ISETP.NE.AND P0, PT, R2, UR4, PT ;  /* 0x0000000402007c0c */ /* 0x000fe2000bf05270 */
[----:B--2---:R-:W-:-:S04]  /*0c40*/  FADD R13, R13, -R10 ;  /* 0x8000000a0d0d7221 */ /* 0x004fc80000000000 */
[----:B------:R-:W0:Y:S02]  /*0c50*/  F2F.F64.F32 R42, R13 ;  /* 0x0000000d002a7310 */ /* 0x000e240000201800 */
[----:B0-----:R-:W-:-:S10]  /*0c60*/  DADD R10, -RZ, |R42| ;  /* 0x00000000ff0a7229 */ /* 0x001fd4000000052a */
[----:B------:R-:W-:Y:S01]  /*0c70*/  IMAD.MOV.U32 R14, RZ, RZ, R10 ;  /* 0x000000ffff0e7224 */ /* 0x000fe200078e000a */
[----:B---3--:R-:W-:-:S07]  /*0c80*/  MOV R10, 0xca0 ;  /* 0x00000ca0000a7802 */ /* 0x008fce0000000f00 */
[----:B------:R-:W-:Y:S05]  /*0c90*/  CALL.REL.NOINC `($_Z8kmedoidsPfS_S_PiS0_S0_S_S0_$__internal_accurate_pow) ;  /* 0x0000005000547944 */ /* 0x000fea0003c00000 */
[----:B------:R-:W-:Y:S05]  /*0ca0*/  BSYNC.RECONVERGENT B0 ;  /* 0x0000000000007941 */ /* 0x000fea0003800200 */
.L_x_9:
[----:B------:R-:W-:Y:S01]  /*0cb0*/  DADD R16, R42, 2 ;  /* 0x400000002a107429 */ /* 0x000fe20000000000 */
[----:B------:R-:W-:Y:S01]  /*0cc0*/  FSETP.NEU.AND P1, PT, R13, RZ, PT ;  /* 0x000000ff0d00720b */ /* 0x000fe20003f2d000 */
[----:B------:R-:W-:Y:S03]  /*0cd0*/  BSSY.RECONVERGENT B0, `(.L_x_10) ;  /* 0x000000e000007945 */ /* 0x000fe60003800200 */
[----:B------:R-:W-:Y:S02]  /*0ce0*/  FSEL R14, R14, RZ, P1 ;  /* 0x000000ff0e0e7208 */ /* 0x000fe40000800000 */
[----:B------:R-:W-:-:S03]  /*0cf0*/  FSEL R15, R11, RZ, P1 ;  /* 0x000000ff0b0f7208 */ /* 0x000fc60000800000 */
[----:B------:R-:W-:-:S04]  /*0d00*/  LOP3.LUT R16, R17, 0x7ff00000, RZ, 0xc0, !PT ;  /* 0x7ff0000011107812 */ /* 0x000fc800078ec0ff */
[----:B------:R-:W-:-:S13]  /*0d10*/  ISETP.NE.AND P2, PT, R16, 0x7ff00000, PT ;  /* 0x7ff000001000780c */ /* 0x000fda0003f45270 */
[----:B------:R-:W-:Y:S05]  /*0d20*/  @P2 BRA `(.L_x_11) ;  /* 0x0000000000202947 */ /* 0x000fea0003800000 */
[----:B------:R-:W-:-:S13]  /*0d30*/  FSETP.NAN.AND P1, PT, R13, R13, PT ;  /* 0x0000000d0d00720b */ /* 0x000fda0003f28000 */
[----:B------:R-:W-:Y:S05]  /*0d40*/  @P1 BRA `(.L_x_12) ;  /* 0x0000000000141947 */ /* 0x000fea0003800000 */
[----:B------:R-:W-:-:S14]  /*0d50*/  DSETP.NEU.AND P1, PT, |R42|, +INF , PT ;  /* 0x7ff000002a00742a */ /* 0x000fdc0003f2d200 */
[----:B------:R-:W-:Y:S05]  /*0d60*/  @P1 BRA `(.L_x_11) ;  /* 0x0000000000101947 */ /* 0x000fea0003800000 */
[----:B------:R-:W-:Y:S01]  /*0d70*/  IMAD.MOV.U32 R14, RZ, RZ, 0x0 ;  /* 0x00000000ff0e7424 */ /* 0x000fe200078e00ff */
[----:B------:R-:W-:Y:S01]  /*0d80*/  MOV R15, 0x7ff00000 ;  /* 0x7ff00000000f7802 */ /* 0x000fe20000000f00 */
[----:B------:R-:W-:Y:S06]  /*0d90*/  BRA `(.L_x_11) ;  /* 0x0000000000047947 */ /* 0x000fec0003800000 */
.L_x_12:
[----:B------:R-:W-:-:S11]  /*0da0*/  DADD R14, R42, 2 ;  /* 0x400000002a0e7429 */ /* 0x000fd60000000000 */
.L_x_11:
[----:B------:R-:W-:Y:S05]  /*0db0*/  BSYNC.RECONVERGENT B0 ;  /* 0x0000000000007941 */ /* 0x000fea0003800200 */
.L_x_10:
[----:B------:R-:W-:Y:S01]  /*0dc0*/  IMAD.WIDE R42, R9, 0x4, R44 ;  /* 0x00000004092a7825 */ /* 0x000fe200078e022c */
[----:B------:R-:W2:Y:S04]  /*0dd0*/  LDG.E R11, desc[UR12][R40.64+0x4] ;  /* 0x0000040c280b7981 */ /* 0x000ea8000c1e1900 */
[----:B------:R-:W2:Y:S01]  /*0de0*/  LDG.E R12, desc[UR12][R42.64] ;  /* 0x0000000c2a0c7981 */ /* 0x000ea2000c1e1900 */
[----:B------:R-:W0:Y:S01]  /*0df0*/  F2F.F64.F32 R34, R34 ;  /* 0x0000002200227310 */ /* 0x000e220000201800 */
[----:B------:R-:W-:Y:S01]  /*0e00*/  FSETP.NEU.AND P1, PT, R13, 1, PT ;  /* 0x3f8000000d00780b */ /* 0x000fe20003f2d000 */
[----:B------:R-:W-:Y:S03]  /*0e10*/  BSSY.RECONVERGENT B0, `(.L_x_13) ;  /* 0x000000b000007945 */ /* 0x000fe60003800200 */
[----:B------:R-:W-:-:S02]  /*0e20*/  FSEL R16, R14, RZ, P1 ;  /* 0x000000ff0e107208 */ /* 0x000fc40000800000 */
[----:B------:R-:W-:-:S06]  /*0e30*/  FSEL R17, R15, 1.875, P1 ;  /* 0x3ff000000f117808 */ /* 0x000fcc0000800000 */
[----:B0-----:R-:W-:-:S06]  /*0e40*/  DADD R16, R34, R16 ;  /* 0x0000000022107229 */ /* 0x001fcc0000000010 */
[----:B------:R-:W-:Y:S01]  /*0e50*/  F2F.F32.F64 R35, R16 ;  /* 0x0000001000237310 */ /* 0x000fe20000301000 */
[----:B--2---:R-:W-:-:S07]  /*0e60*/  FADD R12, R12, -R11 ;  /* 0x8000000b0c0c7221 */ /* 0x004fce0000000000 */
[----:B------:R-:W0:Y:S02]  /*0e70*/  F2F.F64.F32 R44, R12 ;  /* 0x0000000c002c7310 */ /* 0x000e240000201800 */
[----:B0-----:R-:W-:-:S10]  /*0e80*/  DADD R10, -RZ, |R44| ;  /* 0x00000000ff0a7229 */ /* 0x001fd4000000052c */
[----:B------:R-:W-:Y:S01]  /*0e90*/  IMAD.MOV.U32 R14, RZ, RZ, R10 ;  /* 0x000000ffff0e7224 */ /* 0x000fe200078e000a */
[----:B------:R-:W-:-:S07]  /*0ea0*/  MOV R10, 0xec0 ;  /* 0x00000ec0000a7802 */ /* 0x000fce0000000f00 */
[----:B------:R-:W-:Y:S05]  /*0eb0*/  CALL.REL.NOINC `($_Z8kmedoidsPfS_S_PiS0_S0_S_S0_$__internal_accurate_pow) ;  /* 0x0000004c00cc7944 */ /* 0x000fea0003c00000 */
[----:B------:R-:W-:Y:S05]  /*0ec0*/  BSYNC.RECONVERGENT B0 ;  /* 0x0000000000007941 */ /* 0x000fea0003800200 */
.L_x_13:
        /* <DEDUP_REMOVED lines=12> */
[----:B------:R-:W-:Y:S02]  /*0f90*/  IMAD.MOV.U32 R14, RZ, RZ, 0x0 ;  /* 0x00000000ff0e7424 */ /* 0x000fe400078e00ff */
[----:B------:R-:W-:Y:S01]  /*0fa0*/  IMAD.MOV.U32 R15, RZ, RZ, 0x7ff00000 ;  /* 0x7ff00000ff0f7424 */ /* 0x000fe200078e00ff */
[----:B------:R-:W-:Y:S06]  /*0fb0*/  BRA `(.L_x_15) ;  /* 0x0000000000047947 */ /* 0x000fec0003800000 */
.L_x_16:
[----:B------:R-:W-:-:S11]  /*0fc0*/  DADD R14, R44, 2 ;  /* 0x400000002c0e7429 */ /* 0x000fd60000000000 */
.L_x_15:
[----:B------:R-:W-:Y:S05]  /*0fd0*/  BSYNC.RECONVERGENT B0 ;  /* 0x0000000000007941 */ /* 0x000fea0003800200 */
.L_x_14:
[----:B------:R-:W-:Y:S01]  /*0fe0*/  IMAD.WIDE R42, R9, 0x4, R42 ;  /* 0x00000004092a7825 */ /* 0x000fe200078e022a */
[----:B------:R-:W2:Y:S04]  /*0ff0*/  LDG.E R16, desc[UR12][R40.64+0x8] ;  /* 0x0000080c28107981 */ /* 0x000ea8000c1e1900 */
[----:B------:R-:W2:Y:S01]  /*1000*/  LDG.E R13, desc[UR12][R42.64] ;  /* 0x0000000c2a0d7981 */ /* 0x000ea2000c1e1900 */
[----:B------:R-:W0:Y:S01]  /*1010*/  F2F.F64.F32 R10, R35 ;  /* 0x00000023000a7310 */ /* 0x000e220000201800 */
[----:B------:R-:W-:Y:S01]  /*1020*/  FSETP.NEU.AND P1, PT, R12, 1, PT ;  /* 0x3f8000000c00780b */ /* 0x000fe20003f2d000 */
[----:B------:R-:W-:Y:S03]  /*1030*/  BSSY.RECONVERGENT B0, `(.L_x_17) ;  /* 0x000000b000007945 */ /* 0x000fe60003800200 */
[----:B------:R-:W-:Y:S01]  /*1040*/  FSEL R17, R15, 1.875, P1 ;  /* 0x3ff000000f117808 */ /* 0x000fe20000800000 */
[----:B--2---:R-:W-:Y:S01]  /*1050*/  FADD R13, R13, -R16 ;  /* 0x800000100d0d7221 */ /* 0x004fe20000000000 */
[----:B------:R-:W-:-:S03]  /*1060*/  FSEL R16, R14, RZ, P1 ;  /* 0x000000ff0e107208 */ /* 0x000fc60000800000 */
[----:B------:R-:W1:Y:S03]  /*1070*/  F2F.F64.F32 R44, R13 ;  /* 0x0000000d002c7310 */ /* 0x000e660000201800 */
[----:B0-----:R-:W-:-:S06]  /*1080*/  DADD R16, R10, R16 ;  /* 0x000000000a107229 */ /* 0x001fcc0000000010 */
[----:B------:R0:W2:Y:S01]  /*1090*/  F2F.F32.F64 R34, R16 ;  /* 0x0000001000227310 */ /* 0x0000a20000301000 */
[----:B-1----:R-:W-:-:S10]  /*10a0*/  DADD R10, -RZ, |R44| ;  /* 0x00000000ff0a7229 */ /* 0x002fd4000000052c */
[----:B------:R-:W-:Y:S02]  /*10b0*/  MOV R14, R10 ;  /* 0x0000000a000e7202 */ /* 0x000fe40000000f00 */
[----:B0-2---:R-:W-:-:S07]  /*10c0*/  MOV R10, 0x10e0 ;  /* 0x000010e0000a7802 */ /* 0x005fce0000000f00 */
[----:B------:R-:W-:Y:S05]  /*10d0*/  CALL.REL.NOINC `($_Z8kmedoidsPfS_S_PiS0_S0_S_S0_$__internal_accurate_pow) ;  /* 0x0000004c00447944 */ /* 0x000fea0003c00000 */
[----:B------:R-:W-:Y:S05]  /*10e0*/  BSYNC.RECONVERGENT B0 ;  /* 0x0000000000007941 */ /* 0x000fea0003800200 */
.L_x_17:
        /* <DEDUP_REMOVED lines=15> */
.L_x_20:
[----:B------:R-:W-:-:S11]  /*11e0*/  DADD R14, R44, 2 ;  /* 0x400000002c0e7429 */ /* 0x000fd60000000000 */
.L_x_19:
[----:B------:R-:W-:Y:S05]  /*11f0*/  BSYNC.RECONVERGENT B0 ;  /* 0x0000000000007941 */ /* 0x000fea0003800200 */
.L_x_18:
[----:B------:R-:W-:Y:S01]  /*1200*/  IMAD.WIDE R10, R9, 0x4, R42 ;  /* 0x00000004090a7825 */ /* 0x000fe200078e022a */
[----:B------:R-:W2:Y:S05]  /*1210*/  LDG.E R41, desc[UR12][R40.64+0xc] ;  /* 0x00000c0c28297981 */ /* 0x000eaa000c1e1900 */
        /* <DEDUP_REMOVED lines=8> */
[----:B--2---:R-:W-:Y:S01]  /*12a0*/  FADD R12, R10, -R41 ;  /* 0x800000290a0c7221 */ /* 0x004fe20000000000 */
[----:B------:R-:W-:-:S06]  /*12b0*/  MOV R10, 0x1300 ;  /* 0x00001300000a7802 */ /* 0x000fcc0000000f00 */
[----:B------:R-:W0:Y:S02]  /*12c0*/  F2F.F64.F32 R42, R12 ;  /* 0x0000000c002a7310 */ /* 0x000e240000201800 */
[----:B0-----:R-:W-:-:S10]  /*12d0*/  DADD R14, -RZ, |R42| ;  /* 0x00000000ff0e7229 */ /* 0x001fd4000000052a */
[----:B------:R-:W-:-:S07]  /*12e0*/  IMAD.MOV.U32 R11, RZ, RZ, R15 ;  /* 0x000000ffff0b7224 */ /* 0x000fce00078e000f */
[----:B------:R-:W-:Y:S05]  /*12f0*/  CALL.REL.NOINC `($_Z8kmedoidsPfS_S_PiS0_S0_S_S0_$__internal_accurate_pow) ;  /* 0x0000004800bc7944 */ /* 0x000fea0003c00000 */
[----:B------:R-:W-:Y:S05]  /*1300*/  BSYNC.RECONVERGENT B0 ;  /* 0x0000000000007941 */ /* 0x000fea0003800200 */
.L_x_21:
        /* <DEDUP_REMOVED lines=12> */
[----:B------:R-:W-:Y:S01]  /*13d0*/  MOV R14, 0x0 ;  /* 0x00000000000e7802 */ /* 0x000fe20000000f00 */
[----:B------:R-:W-:Y:S01]  /*13e0*/  IMAD.MOV.U32 R15, RZ, RZ, 0x7ff00000 ;  /* 0x7ff00000ff0f7424 */ /* 0x000fe200078e00ff */
[----:B------:R-:W-:Y:S06]  /*13f0*/  BRA `(.L_x_23) ;  /* 0x0000000000047947 */ /* 0x000fec0003800000 */
.L_x_24:
[----:B------:R-:W-:-:S11]  /*1400*/  DADD R14, R42, 2 ;  /* 0x400000002a0e7429 */ /* 0x000fd60000000000 */
.L_x_23:
[----:B------:R-:W-:Y:S05]  /*1410*/  BSYNC.RECONVERGENT B0 ;  /* 0x0000000000007941 */ /* 0x000fea0003800200 */
.L_x_22:
[----:B------:R-:W0:Y:S01]  /*1420*/  F2F.F64.F32 R10, R13 ;  /* 0x0000000d000a7310 */ /* 0x000e220000201800 */
[----:B------:R-:W-:-:S04]  /*1430*/  FSETP.NEU.AND P1, PT, R12, 1, PT ;  /* 0x3f8000000c00780b */ /* 0x000fc80003f2d000 */
[----:B------:R-:W-:Y:S02]  /*1440*/  FSEL R14, R14, RZ, P1 ;  /* 0x000000ff0e0e7208 */ /* 0x000fe40000800000 */
[----:B------:R-:W-:-:S06]  /*1450*/  FSEL R15, R15, 1.875, P1 ;  /* 0x3ff000000f0f7808 */ /* 0x000fcc0000800000 */
[----:B0-----:R-:W-:-:S06]  /*1460*/  DADD R10, R10, R14 ;  /* 0x000000000a0a7229 */ /* 0x001fcc000000000e */
[----:B------:R2:W3:Y:S01]  /*1470*/  F2F.F32.F64 R34, R10 ;  /* 0x0000000a00227310 */ /* 0x0004e20000301000 */
[----:B------:R-:W-:Y:S05]  /*1480*/  @P0 BRA `(.L_x_25) ;  /* 0xfffffff400c80947 */ /* 0x000fea000383ffff */
[----:B---3--:R0:W1:Y:S01]  /*1490*/  F2F.F64.F32 R36, R34 ;  /* 0x0000002200247310 */ /* 0x0080620000201800 */
[----:B--2---:R-:W-:-:S07]  /*14a0*/  IMAD.MOV.U32 R11, RZ, RZ, R2 ;  /* 0x000000ffff0b7224 */ /* 0x004fce00078e0002 */
.L_x_8:
[----:B------:R-:W-:-:S13]  /*14b0*/  ISETP.NE.AND P0, PT, R3, RZ, PT ;  /* 0x000000ff0300720c */ /* 0x000fda0003f05270 */
[----:B------:R-:W-:Y:S05]  /*14c0*/  @!P0 BRA `(.L_x_7) ;  /* 0x0000000400b88947 */ /* 0x000fea0003800000 */
[----:B------:R-:W2:Y:S01]  /*14d0*/  LDC.64 R38, c[0x0][0x380] ;  /* 0x0000e000ff267b82 */ /* 0x000ea20000000a00 */
[----:B------:R-:W-:Y:S02]  /*14e0*/  IMAD.IADD R15, R0, 0x1, R11 ;  /* 0x00000001000f7824 */ /* 0x000fe400078e020b */
[----:B------:R-:W-:-:S05]  /*14f0*/  IMAD R11, R9, R11, R8 ;  /* 0x0000000b090b7224 */ /* 0x000fca00078e0208 */
[----:B------:R-:W3:Y:S01]  /*1500*/  LDC.64 R12, c[0x0][0x388] ;  /* 0x0000e200ff0c7b82 */ /* 0x000ee20000000a00 */
[----:B--2---:R-:W-:-:S05]  /*1510*/  IMAD.WIDE R38, R11, 0x4, R38 ;  /* 0x000000040b267825 */ /* 0x004fca00078e0226 */
[----:B------:R-:W2:Y:S01]  /*1520*/  LDG.E R0, desc[UR12][R38.64] ;  /* 0x0000000c26007981 */ /* 0x000ea2000c1e1900 */
[----:B---3--:R-:W-:-:S05]  /*1530*/  IMAD.WIDE R12, R15, 0x4, R12 ;  /* 0x000000040f0c7825 */ /* 0x008fca00078e020c */
[----:B------:R-:W2:Y:S01]  /*1540*/  LDG.E R11, desc[UR12][R12.64] ;  /* 0x0000000c0c0b7981 */ /* 0x000ea2000c1e1900 */
[----:B------:R-:W-:Y:S01]  /*1550*/  BSSY.RECONVERGENT B0, `(.L_x_26) ;  /* 0x0000007000007945 */ /* 0x000fe20003800200 */
[----:B--2---:R-:W-:-:S04]  /*1560*/  FADD R0, R0, -R11 ;  /* 0x8000000b00007221 */ /* 0x004fc80000000000 */
[----:B0-----:R-:W0:Y:S02]  /*1570*/  F2F.F64.F32 R34, R0 ;  /* 0x0000000000227310 */ /* 0x001e240000201800 */
[----:B0-----:R-:W-:-:S10]  /*1580*/  DADD R10, -RZ, |R34| ;  /* 0x00000000ff0a7229 */ /* 0x001fd40000000522 */
[----:B------:R-:W-:Y:S02]  /*1590*/  MOV R14, R10 ;  /* 0x0000000a000e7202 */ /* 0x000fe40000000f00 */
[----:B------:R-:W-:-:S07]  /*15a0*/  MOV R10, 0x15c0 ;  /* 0x000015c0000a7802 */ /* 0x000fce0000000f00 */
[----:B-1----:R-:W-:Y:S05]  /*15b0*/  CALL.REL.NOINC `($_Z8kmedoidsPfS_S_PiS0_S0_S_S0_$__internal_accurate_pow) ;  /* 0x00000048000c7944 */ /* 0x002fea0003c00000 */
[----:B------:R-:W-:Y:S05]  /*15c0*/  BSYNC.RECONVERGENT B0 ;  /* 0x0000000000007941 */ /* 0x000fea0003800200 */
.L_x_26:
        /* <DEDUP_REMOVED lines=15> */
.L_x_29:
[----:B------:R-:W-:-:S11]  /*16c0*/  DADD R14, R34, 2 ;  /* 0x40000000220e7429 */ /* 0x000fd60000000000 */
.L_x_28:
[----:B------:R-:W-:Y:S05]  /*16d0*/  BSYNC.RECONVERGENT B0 ;  /* 0x0000000000007941 */ /* 0x000fea0003800200 */
.L_x_27:
[----:B------:R-:W-:-:S04]  /*16e0*/  FSETP.NEU.AND P0, PT, R0, 1, PT ;  /* 0x3f8000000000780b */ /* 0x000fc80003f0d000 */
[----:B------:R-:W-:Y:S02]  /*16f0*/  FSEL R10, R14, RZ, P0 ;  /* 0x000000ff0e0a7208 */ /* 0x000fe40000000000 */
[----:B------:R-:W-:Y:S02]  /*1700*/  FSEL R11, R15, 1.875, P0 ;  /* 0x3ff000000f0b7808 */ /* 0x000fe40000000000 */
[----:B------:R-:W-:-:S04]  /*1710*/  ISETP.NE.AND P0, PT, R3, 0x1, PT ;  /* 0x000000010300780c */ /* 0x000fc80003f05270 */
[----:B------:R-:W-:-:S06]  /*1720*/  DADD R36, R36, R10 ;  /* 0x0000000024247229 */ /* 0x000fcc000000000a */
[----:B------:R2:W3:Y:S03]  /*1730*/  F2F.F32.F64 R34, R36 ;  /* 0x0000002400227310 */ /* 0x0004e60000301000 */
[----:B------:R-:W-:Y:S05]  /*1740*/  @!P0 BRA `(.L_x_7) ;  /* 0x0000000400188947 */ /* 0x000fea0003800000 */
[----:B------:R-:W-:Y:S01]  /*1750*/  IMAD.WIDE R38, R9, 0x4, R38 ;  /* 0x0000000409267825 */ /* 0x000fe200078e0226 */
[----:B------:R-:W4:Y:S04]  /*1760*/  LDG.E R11, desc[UR12][R12.64+0x4] ;  /* 0x0000040c0c0b7981 */ /* 0x000f28000c1e1900 */
[----:B------:R-:W4:Y:S01]  /*1770*/  LDG.E R0, desc[UR12][R38.64] ;  /* 0x0000000c26007981 */ /* 0x000f22000c1e1900 */
[----:B------:R-:W-:Y:S01]  /*1780*/  BSSY.RECONVERGENT B0, `(.L_x_30) ;  /* 0x0000007000007945 */ /* 0x000fe20003800200 */
[----:B----4-:R-:W-:-:S04]  /*1790*/  FADD R0, R0, -R11 ;  /* 0x8000000b00007221 */ /* 0x010fc80000000000 */
[----:B--2---:R-:W0:Y:S02]  /*17a0*/  F2F.F64.F32 R36, R0 ;  /* 0x0000000000247310 */ /* 0x004e240000201800 */
[----:B0-----:R-:W-:-:S10]  /*17b0*/  DADD R10, -RZ, |R36| ;  /* 0x00000000ff0a7229 */ /* 0x001fd40000000524 */
[----:B------:R-:W-:Y:S01]  /*17c0*/  IMAD.MOV.U32 R14, RZ, RZ, R10 ;  /* 0x000000ffff0e7224 */ /* 0x000fe200078e000a */
[----:B------:R-:W-:-:S07]  /*17d0*/  MOV R10, 0x17f0 ;  /* 0x000017f0000a7802 */ /* 0x000fce0000000f00 */
[----:B---3--:R-:W-:Y:S05]  /*17e0*/  CALL.REL.NOINC `($_Z8kmedoidsPfS_S_PiS0_S0_S_S0_$__internal_accurate_pow) ;  /* 0x0000004400807944 */ /* 0x008fea0003c00000 */
[----:B------:R-:W-:Y:S05]  /*17f0*/  BSYNC.RECONVERGENT B0 ;  /* 0x0000000000007941 */ /* 0x000fea0003800200 */
.L_x_30:
        /* <DEDUP_REMOVED lines=15> */
.L_x_33:
[----:B------:R-:W-:-:S11]  /*18f0*/  DADD R14, R36, 2 ;  /* 0x40000000240e7429 */ /* 0x000fd60000000000 */
.L_x_32:
[----:B------:R-:W-:Y:S05]  /*1900*/  BSYNC.RECONVERGENT B0 ;  /* 0x0000000000007941 */ /* 0x000fea0003800200 */
.L_x_31:
[----:B------:R-:W0:Y:S01]  /*1910*/  F2F.F64.F32 R34, R34 ;  /* 0x0000002200227310 */ /* 0x000e220000201800 */
[----:B------:R-:W-:-:S04]  /*1920*/  FSETP.NEU.AND P0, PT, R0, 1, PT ;  /* 0x3f8000000000780b */ /* 0x000fc80003f0d000 */
[----:B------:R-:W-:Y:S02]  /*1930*/  FSEL R10, R14, RZ, P0 ;  /* 0x000000ff0e0a7208 */ /* 0x000fe40000000000 */
[----:B------:R-:W-:Y:S02]  /*1940*/  FSEL R11, R15, 1.875, P0 ;  /* 0x3ff000000f0b7808 */ /* 0x000fe40000000000 */
[----:B------:R-:W-:-:S04]  /*1950*/  ISETP.NE.AND P0, PT, R3, 0x2, PT ;  /* 0x000000020300780c */ /* 0x000fc80003f05270 */
[----:B0-----:R-:W-:-:S06]  /*1960*/  DADD R10, R34, R10 ;  /* 0x00000000220a7229 */ /* 0x001fcc000000000a */
[----:B------:R4:W0:Y:S03]  /*1970*/  F2F.F32.F64 R34, R10 ;  /* 0x0000000a00227310 */ /* 0x0008260000301000 */
[----:B------:R-:W-:Y:S05]  /*1980*/  @!P0 BRA `(.L_x_7) ;  /* 0x0000000000888947 */ /* 0x000fea0003800000 */
[----:B------:R-:W-:Y:S01]  /*1990*/  IMAD.WIDE R38, R9, 0x4, R38 ;  /* 0x0000000409267825 */ /* 0x000fe200078e0226 */
[----:B------:R-:W2:Y:S04]  /*19a0*/  LDG.E R13, desc[UR12][R12.64+0x8] ;  /* 0x0000080c0c0d7981 */ /* 0x000ea8000c1e1900 */
[----:B------:R-:W2:Y:S01]  /*19b0*/  LDG.E R0, desc[UR12][R38.64] ;  /* 0x0000000c26007981 */ /* 0x000ea2000c1e1900 */
[----:B------:R-:W-:Y:S01]  /*19c0*/  BSSY.RECONVERGENT B0, `(.L_x_34) ;  /* 0x0000007000007945 */ /* 0x000fe20003800200 */
[----:B--2---:R-:W-:-:S04]  /*19d0*/  FADD R0, R0, -R13 ;  /* 0x8000000d00007221 */ /* 0x004fc80000000000 */
[----:B------:R-:W4:Y:S02]  /*19e0*/  F2F.F64.F32 R36, R0 ;  /* 0x0000000000247310 */ /* 0x000f240000201800 */
[----:B----4-:R-:W-:-:S10]  /*19f0*/  DADD R10, -RZ, |R36| ;  /* 0x00000000ff0a7229 */ /* 0x010fd40000000524 */
[----:B------:R-:W-:Y:S01]  /*1a00*/  IMAD.MOV.U32 R14, RZ, RZ, R10 ;  /* 0x000000ffff0e7224 */ /* 0x000fe200078e000a */
[----:B------:R-:W-:-:S07]  /*1a10*/  MOV R10, 0x1a30 ;  /* 0x00001a30000a7802 */ /* 0x000fce0000000f00 */
[----:B0-----:R-:W-:Y:S05]  /*1a20*/  CALL.REL.NOINC `($_Z8kmedoidsPfS_S_PiS0_S0_S_S0_$__internal_accurate_pow) ;  /* 0x0000004000f07944 */ /* 0x001fea0003c00000 */
[----:B------:R-:W-:Y:S05]  /*1a30*/  BSYNC.RECONVERGENT B0 ;  /* 0x0000000000007941 */ /* 0x000fea0003800200 */
.L_x_34:
        /* <DEDUP_REMOVED lines=15> */
.L_x_37:
[----:B------:R-:W-:-:S11]  /*1b30*/  DADD R14, R36, 2 ;  /* 0x40000000240e7429 */ /* 0x000fd60000000000 */
.L_x_36:
[----:B------:R-:W-:Y:S05]  /*1b40*/  BSYNC.RECONVERGENT B0 ;  /* 0x0000000000007941 */ /* 0x000fea0003800200 */
.L_x_35:
[----:B------:R-:W0:Y:S01]  /*1b50*/  F2F.F64.F32 R34, R34 ;  /* 0x0000002200227310 */ /* 0x000e220000201800 */
[----:B------:R-:W-:-:S04]  /*1b60*/  FSETP.NEU.AND P0, PT, R0, 1, PT ;  /* 0x3f8000000000780b */ /* 0x000fc80003f0d000 */
[----:B------:R-:W-:Y:S02]  /*1b70*/  FSEL R10, R14, RZ, P0 ;  /* 0x000000ff0e0a7208 */ /* 0x000fe40000000000 */
[----:B------:R-:W-:-:S06]  /*1b80*/  FSEL R11, R15, 1.875, P0 ;  /* 0x3ff000000f0b7808 */ /* 0x000fcc0000000000 */
[----:B0-----:R-:W-:-:S06]  /*1b90*/  DADD R10, R34, R10 ;  /* 0x00000000220a7229 */ /* 0x001fcc000000000a */
[----:B------:R0:W1:Y:S05]  /*1ba0*/  F2F.F32.F64 R34, R10 ;  /* 0x0000000a00227310 */ /* 0x00006a0000301000 */
.L_x_7:
[----:B01-3--:R-:W-:Y:S01]  /*1bb0*/  VIADD R0, R34, 0xf3000000 ;  /* 0xf300000022007836 */ /* 0x00bfe20000000000 */
[----:B------:R0:W1:Y:S01]  /*1bc0*/  MUFU.RSQ R13, R34 ;  /* 0x00000022000d7308 */ /* 0x0000620000001400 */
[----:B------:R-:W-:Y:S03]  /*1bd0*/  BSSY.RECONVERGENT B0, `(.L_x_38) ;  /* 0x000000c000007945 */ /* 0x000fe60003800200 */
[----:B------:R-:W-:-:S13]  /*1be0*/  ISETP.GT.U32.AND P0, PT, R0, 0x727fffff, PT ;  /* 0x727fffff0000780c */ /* 0x000fda0003f04070 */
[----:B01----:R-:W-:Y:S05]  /*1bf0*/  @!P0 BRA `(.L_x_39) ;  /* 0x0000000000148947 */ /* 0x003fea0003800000 */
[----:B------:R-:W-:Y:S01]  /*1c00*/  IMAD.MOV.U32 R13, RZ, RZ, R34 ;  /* 0x000000ffff0d7224 */ /* 0x000fe200078e0022 */
[----:B------:R-:W-:-:S07]  /*1c10*/  MOV R17, 0x1c30 ;  /* 0x00001c3000117802 */ /* 0x000fce0000000f00 */
[----:B--2-4-:R-:W-:Y:S05]  /*1c20*/  CALL.REL.NOINC `($__internal_0_$__cuda_sm20_sqrt_rn_f32_slowpath) ;  /* 0x00000038007c7944 */ /* 0x014fea0003c00000 */
[----:B------:R-:W-:Y:S01]  /*1c30*/  IMAD.MOV.U32 R11, RZ, RZ, R12 ;  /* 0x000000ffff0b7224 */ /* 0x000fe200078e000c */
[----:B------:R-:W-:Y:S06]  /*1c40*/  BRA `(.L_x_40) ;  /* 0x0000000000107947 */ /* 0x000fec0003800000 */
.L_x_39:
[C---:B----4-:R-:W-:Y:S01]  /*1c50*/  FMUL.FTZ R11, R13.reuse, R34 ;  /* 0x000000220d0b7220 */ /* 0x050fe20000410000 */
[----:B------:R-:W-:-:S03]  /*1c60*/  FMUL.FTZ R0, R13, 0.5 ;  /* 0x3f0000000d007820 */ /* 0x000fc60000410000 */
[----:B------:R-:W-:-:S04]  /*1c70*/  FFMA R34, -R11, R11, R34 ;  /* 0x0000000b0b227223 */ /* 0x000fc80000000122 */
[----:B------:R-:W-:-:S07]  /*1c80*/  FFMA R11, R34, R0, R11 ;  /* 0x00000000220b7223 */ /* 0x000fce000000000b */
.L_x_40:
[----:B------:R-:W-:Y:S05]  /*1c90*/  BSYNC.RECONVERGENT B0 ;  /* 0x0000000000007941 */ /* 0x000fea0003800200 */
.L_x_38:
[----:B------:R-:W-:-:S04]  /*1ca0*/  FSETP.GEU.AND P0, PT, R11, R6, PT ;  /* 0x000000060b00720b */ /* 0x000fc80003f0e000 */
[----:B------:R-:W-:-:S04]  /*1cb0*/  FSETP.EQ.OR P0, PT, R6, -1, !P0 ;  /* 0xbf8000000600780b */ /* 0x000fc80004702400 */
[C---:B------:R-:W-:Y:S02]  /*1cc0*/  SEL R7, R4.reuse, R7, P0 ;  /* 0x0000000704077207 */ /* 0x040fe40000000000 */
[----:B------:R-:W-:Y:S02]  /*1cd0*/  IADD3 R4, PT, PT, R4, 0x1, RZ ;  /* 0x0000000104047810 */ /* 0x000fe40007ffe0ff */
[----:B------:R-:W-:Y:S02]  /*1ce0*/  FSEL R6, R11, R6, P0 ;  /* 0x000000060b067208 */ /* 0x000fe40000000000 */
[----:B------:R-:W-:-:S13]  /*1cf0*/  ISETP.NE.AND P1, PT, R4, UR11, PT ;  /* 0x0000000b04007c0c */ /* 0x000fda000bf25270 */
[----:B------:R-:W-:Y:S05]  /*1d00*/  @P1 BRA `(.L_x_41) ;  /* 0xffffffec00781947 */ /* 0x000fea000383ffff */
.L_x_0:
[----:B------:R-:W-:-:S04]  /*1d10*/  UISETP.GE.AND UP0, UPT, UR11, 0x1, UPT ;  /* 0x000000010b00788c */ /* 0x000fc8000bf06270 */
[----:B------:R-:W-:-:S09]  /*1d20*/  UISETP.NE.OR UP0, UPT, UR5, 0x1, !UP0 ;  /* 0x000000010500788c */ /* 0x000fd2000c705670 */
[----:B------:R-:W-:Y:S05]  /*1d30*/  BRA.U UP0, `(.L_x_42) ;  /* 0x0000003500f47547 */ /* 0x000fea000b800000 */
[----:B------:R-:W-:-:S05]  /*1d40*/  UMOV UR4, URZ ;  /* 0x000000ff00047c82 */ /* 0x000fca0008000000 */
.L_x_126:
[----:B0-----:R-:W0:Y:S02]  /*1d50*/  LDC.64 R14, c[0x0][0x3a0] ;  /* 0x0000e800ff0e7b82 */ /* 0x001e240000000a00 */
[----:B0--3--:R-:W3:Y:S01]  /*1d60*/  LDG.E R0, desc[UR12][R14.64+0x8] ;  /* 0x0000080c0e007981 */ /* 0x009ee2000c1e1900 */
[----:B------:R-:W-:Y:S01]  /*1d70*/  IMAD.MOV.U32 R3, RZ, RZ, RZ ;  /* 0x000000ffff037224 */ /* 0x000fe200078e00ff */
[----:B---3--:R-:W-:-:S13]  /*1d80*/  ISETP.NE.AND P0, PT, R0, RZ, PT ;  /* 0x000000ff0000720c */ /* 0x008fda0003f05270 */
[----:B--2-4-:R-:W-:Y:S05]  /*1d90*/  @P0 BRA `(.L_x_43) ;  /* 0x0000001000700947 */ /* 0x014fea0003800000 */
[----:B------:R-:W3:Y:S01]  /*1da0*/  LDG.E R9, desc[UR12][R14.64] ;  /* 0x0000000c0e097981 */ /* 0x000ee2000c1e1900 */
[----:B------:R-:W-:Y:S01]  /*1db0*/  IMAD.MOV.U32 R13, RZ, RZ, RZ ;  /* 0x000000ffff0d7224 */ /* 0x000fe200078e00ff */
[----:B---3--:R-:W-:-:S13]  /*1dc0*/  ISETP.GE.AND P0, PT, R9, 0x1, PT ;  /* 0x000000010900780c */ /* 0x008fda0003f06270 */
[----:B------:R-:W-:Y:S05]  /*1dd0*/  @!P0 BRA `(.L_x_44) ;  /* 0x0000001000248947 */ /* 0x000fea0003800000 */
[----:B------:R0:W5:Y:S01]  /*1de0*/  LDG.E R3, desc[UR12][R14.64+0x4] ;  /* 0x0000040c0e037981 */ /* 0x000162000c1e1900 */
[C---:B------:R-:W-:Y:S01]  /*1df0*/  ISETP.GE.U32.AND P0, PT, R9.reuse, 0x4, PT ;  /* 0x000000040900780c */ /* 0x040fe20003f06070 */
[C---:B------:R-:W-:Y:S01]  /*1e00*/  IMAD R2, R9.reuse, UR4, RZ ;  /* 0x0000000409027c24 */ /* 0x040fe2000f8e02ff */
[----:B------:R-:W-:Y:S01]  /*1e10*/  LOP3.LUT R4, R9, 0x3, RZ, 0xc0, !PT ;  /* 0x0000000309047812 */ /* 0x000fe200078ec0ff */
[----:B------:R-:W-:Y:S01]  /*1e20*/  IMAD.MOV.U32 R5, RZ, RZ, RZ ;  /* 0x000000ffff057224 */ /* 0x000fe200078e00ff */
[----:B------:R-:W-:-:S09]  /*1e30*/  CS2R R34, SRZ ;  /* 0x0000000000227805 */ /* 0x000fd2000001ff00 */
[----:B0-----:R-:W-:Y:S05]  /*1e40*/  @!P0 BRA `(.L_x_45) ;  /* 0x0000000800488947 */ /* 0x001fea0003800000 */
[----:B--2---:R-:W0:Y:S01]  /*1e50*/  LDC.64 R36, c[0x0][0x380] ;  /* 0x0000e000ff247b82 */ /* 0x004e220000000a00 */
[----:B------:R-:W-:Y:S01]  /*1e60*/  HFMA2 R13, -RZ, RZ, 0, 0 ;  /* 0x00000000ff0d7431 */ /* 0x000fe200000001ff */
[----:B------:R-:W-:Y:S01]  /*1e70*/  LOP3.LUT R5, R9, 0x7ffffffc, RZ, 0xc0, !PT ;  /* 0x7ffffffc09057812 */ /* 0x000fe200078ec0ff */
[----:B------:R-:W-:-:S05]  /*1e80*/  UMOV UR5, URZ ;  /* 0x000000ff00057c82 */ /* 0x000fca0008000000 */
[----:B------:R-:W1:Y:S02]  /*1e90*/  LDC.64 R34, c[0x0][0x388] ;  /* 0x0000e200ff227b82 */ /* 0x000e640000000a00 */
.L_x_61:
[----:B-----5:R-:W-:Y:S02]  /*1ea0*/  IMAD R41, R3, UR5, R8 ;  /* 0x0000000503297c24 */ /* 0x020fe4000f8e0208 */
        /* <DEDUP_REMOVED lines=15> */
.L_x_46:
[----:B------:R-:W-:Y:S01]  /*1fa0*/  IMAD.WIDE R40, R3, 0x4, R40 ;  /* 0x0000000403287825 */ /* 0x000fe200078e0228 */
[----:B------:R-:W2:Y:S04]  /*1fb0*/  LDG.E R10, desc[UR12][R38.64+0x4] ;  /* 0x0000040c260a7981 */ /* 0x000ea8000c1e1900 */
[----:B------:R-:W2:Y:S01]  /*1fc0*/  LDG.E R9, desc[UR12][R40.64] ;  /* 0x0000000c28097981 */ /* 0x000ea2000c1e1900 */
[----:B------:R-:W-:Y:S01]  /*1fd0*/  DADD R18, R44, 2 ;  /* 0x400000002c127429 */ /* 0x000fe20000000000 */
[----:B------:R0:W1:Y:S01]  /*1fe0*/  F2F.F64.F32 R16, R13 ;  /* 0x0000000d00107310 */ /* 0x0000620000201800 */
[C---:B------:R-:W-:Y:S01]  /*1ff0*/  FSETP.NEU.AND P2, PT, R12.reuse, RZ, PT ;  /* 0x000000ff0c00720b */ /* 0x040fe20003f4d000 */
[----:B------:R-:W-:Y:S01]  /*2000*/  BSSY.RECONVERGENT B0, `(.L_x_47) ;  /* 0x000000f000007945 */ /* 0x000fe20003800200 */
[----:B------:R-:W-:-:S02]  /*2010*/  FSETP.NEU.AND P1, PT, R12, 1, PT ;  /* 0x3f8000000c00780b */ /* 0x000fc40003f2d000 */
[----:B------:R-:W-:Y:S02]  /*2020*/  FSEL R14, R14, RZ, P2 ;  /* 0x000000ff0e0e7208 */ /* 0x000fe40001000000 */
[----:B------:R-:W-:Y:S02]  /*2030*/  FSEL R15, R11, RZ, P2 ;  /* 0x000000ff0b0f7208 */ /* 0x000fe40001000000 */
[----:B------:R-:W-:-:S04]  /*2040*/  LOP3.LUT R18, R19, 0x7ff00000, RZ, 0xc0, !PT ;  /* 0x7ff0000013127812 */ /* 0x000fc800078ec0ff */
[----:B------:R-:W-:Y:S01]  /*2050*/  ISETP.NE.AND P3, PT, R18, 0x7ff00000, PT ;  /* 0x7ff000001200780c */ /* 0x000fe20003f65270 */
[----:B--2---:R-:W-:-:S04]  /*2060*/  FADD R9, R9, -R10 ;  /* 0x8000000a09097221 */ /* 0x004fc80000000000 */
[----:B------:R0:W2:Y:S08]  /*2070*/  F2F.F64.F32 R42, R9 ;  /* 0x00000009002a7310 */ /* 0x0000b00000201800 */
[----:B-1----:R-:W-:Y:S05]  /*2080*/  @P3 BRA `(.L_x_48) ;  /* 0x0000000000183947 */ /* 0x002fea0003800000 */
[----:B------:R-:W-:-:S13]  /*2090*/  FSETP.NAN.AND P2, PT, R12, R12, PT ;  /* 0x0000000c0c00720b */ /* 0x000fda0003f48000 */
[----:B------:R-:W-:Y:S01]  /*20a0*/  @P2 DADD R14, R44, 2 ;  /* 0x400000002c0e2429 */ /* 0x000fe20000000000 */
[----:B------:R-:W-:Y:S10]  /*20b0*/  @P2 BRA `(.L_x_48) ;  /* 0x00000000000c2947 */ /* 0x000ff40003800000 */
[----:B------:R-:W-:-:S14]  /*20c0*/  DSETP.NEU.AND P2, PT, |R44|, +INF , PT ;  /* 0x7ff000002c00742a */ /* 0x000fdc0003f4d200 */
[----:B------:R-:W-:Y:S01]  /*20d0*/  @!P2 IMAD.MOV.U32 R14, RZ, RZ, 0x0 ;  /* 0x00000000ff0ea424 */ /* 0x000fe200078e00ff */
[----:B------:R-:W-:-:S07]  /*20e0*/  @!P2 MOV R15, 0x7ff00000 ;  /* 0x7ff00000000fa802 */ /* 0x000fce0000000f00 */
.L_x_48:
[----:B------:R-:W-:Y:S05]  /*20f0*/  BSYNC.RECONVERGENT B0 ;  /* 0x0000000000007941 */ /* 0x000fea0003800200 */
.L_x_47:
[----:B------:R-:W-:Y:S01]  /*2100*/  FSEL R10, R14, RZ, P1 ;  /* 0x000000ff0e0a7208 */ /* 0x000fe20000800000 */
[----:B------:R-:W-:Y:S01]  /*2110*/  BSSY.RECONVERGENT B0, `(.L_x_49) ;  /* 0x0000008000007945 */ /* 0x000fe20003800200 */
[----:B------:R-:W-:-:S06]  /*2120*/  FSEL R11, R15, 1.875, P1 ;  /* 0x3ff000000f0b7808 */ /* 0x000fcc0000800000 */
[----:B------:R-:W-:Y:S02]  /*2130*/  DADD R16, R16, R10 ;  /* 0x0000000010107229 */ /* 0x000fe4000000000a */
[----:B--2---:R-:W-:-:S04]  /*2140*/  DADD R10, -RZ, |R42| ;  /* 0x00000000ff0a7229 */ /* 0x004fc8000000052a */
[----:B0-----:R0:W1:Y:S06]  /*2150*/  F2F.F32.F64 R13, R16 ;  /* 0x00000010000d7310 */ /* 0x00106c0000301000 */
[----:B------:R-:W-:Y:S01]  /*2160*/  IMAD.MOV.U32 R14, RZ, RZ, R10 ;  /* 0x000000ffff0e7224 */ /* 0x000fe200078e000a */
[----:B------:R-:W-:-:S07]  /*2170*/  MOV R10, 0x2190 ;  /* 0x00002190000a7802 */ /* 0x000fce0000000f00 */
[----:B01----:R-:W-:Y:S05]  /*2180*/  CALL.REL.NOINC `($_Z8kmedoidsPfS_S_PiS0_S0_S_S0_$__internal_accurate_pow) ;  /* 0x0000003c00187944 */ /* 0x003fea0003c00000 */
[----:B------:R-:W-:Y:S05]  /*2190*/  BSYNC.RECONVERGENT B0 ;  /* 0x0000000000007941 */ /* 0x000fea0003800200 */
.L_x_49:
        /* <DEDUP_REMOVED lines=15> */
.L_x_52:
[----:B------:R-:W-:-:S11]  /*2290*/  DADD R14, R42, 2 ;  /* 0x400000002a0e7429 */ /* 0x000fd60000000000 */
.L_x_51:
[----:B------:R-:W-:Y:S05]  /*22a0*/  BSYNC.RECONVERGENT B0 ;  /* 0x0000000000007941 */ /* 0x000fea0003800200 */
.L_x_50:
[----:B------:R-:W-:Y:S01]  /*22b0*/  IMAD.WIDE R40, R3, 0x4, R40 ;  /* 0x0000000403287825 */ /* 0x000fe200078e0228 */
[----:B------:R-:W2:Y:S04]  /*22c0*/  LDG.E R17, desc[UR12][R38.64+0x8] ;  /* 0x0000080c26117981 */ /* 0x000ea8000c1e1900 */
[----:B------:R-:W2:Y:S01]  /*22d0*/  LDG.E R12, desc[UR12][R40.64] ;  /* 0x0000000c280c7981 */ /* 0x000ea2000c1e1900 */
[----:B------:R-:W0:Y:S01]  /*22e0*/  F2F.F64.F32 R10, R13 ;  /* 0x0000000d000a7310 */ /* 0x000e220000201800 */
[----:B------:R-:W-:Y:S01]  /*22f0*/  FSETP.NEU.AND P1, PT, R9, 1, PT ;  /* 0x3f8000000900780b */ /* 0x000fe20003f2d000 */
[----:B------:R-:W-:Y:S03]  /*2300*/  BSSY.RECONVERGENT B0, `(.L_x_53) ;  /* 0x000000b000007945 */ /* 0x000fe60003800200 */
[----:B------:R-:W-:Y:S01]  /*2310*/  FSEL R16, R14, RZ, P1 ;  /* 0x000000ff0e107208 */ /* 0x000fe20000800000 */
[----:B--2---:R-:W-:Y:S01]  /*2320*/  FADD R12, R12, -R17 ;  /* 0x800000110c0c7221 */ /* 0x004fe20000000000 */
[----:B------:R-:W-:-:S03]  /*2330*/  FSEL R17, R15, 1.875, P1 ;  /* 0x3ff000000f117808 */ /* 0x000fc60000800000 */
        /* <DEDUP_REMOVED lines=8> */
.L_x_53:
        /* <DEDUP_REMOVED lines=15> */
.L_x_56:
[----:B------:R-:W-:-:S11]  /*24b0*/  DADD R14, R42, 2 ;  /* 0x400000002a0e7429 */ /* 0x000fd60000000000 */
.L_x_55:
[----:B------:R-:W-:Y:S05]  /*24c0*/  BSYNC.RECONVERGENT B0 ;  /* 0x0000000000007941 */ /* 0x000fea0003800200 */
.L_x_54:
        /* <DEDUP_REMOVED lines=17> */
.L_x_57:
        /* <DEDUP_REMOVED lines=15> */
.L_x_60:
[----:B------:R-:W-:-:S11]  /*26d0*/  DADD R14, R40, 2 ;  /* 0x40000000280e7429 */ /* 0x000fd60000000000 */
.L_x_59:
[----:B------:R-:W-:Y:S05]  /*26e0*/  BSYNC.RECONVERGENT B0 ;  /* 0x0000000000007941 */ /* 0x000fea0003800200 */
.L_x_58:
[----:B------:R-:W0:Y:S01]  /*26f0*/  F2F.F64.F32 R10, R12 ;  /* 0x0000000c000a7310 */ /* 0x000e220000201800 */
[----:B------:R-:W-:-:S04]  /*2700*/  FSETP.NEU.AND P1, PT, R13, 1, PT ;  /* 0x3f8000000d00780b */ /* 0x000fc80003f2d000 */
[----:B------:R-:W-:Y:S02]  /*2710*/  FSEL R14, R14, RZ, P1 ;  /* 0x000000ff0e0e7208 */ /* 0x000fe40000800000 */
[----:B------:R-:W-:-:S06]  /*2720*/  FSEL R15, R15, 1.875, P1 ;  /* 0x3ff000000f0f7808 */ /* 0x000fcc0000800000 */
[----:B0-----:R-:W-:-:S06]  /*2730*/  DADD R10, R10, R14 ;  /* 0x000000000a0a7229 */ /* 0x001fcc000000000e */
[----:B------:R2:W3:Y:S01]  /*2740*/  F2F.F32.F64 R13, R10 ;  /* 0x0000000a000d7310 */ /* 0x0004e20000301000 */
[----:B------:R-:W-:Y:S05]  /*2750*/  @P0 BRA `(.L_x_61) ;  /* 0xfffffff400d00947 */ /* 0x000fea000383ffff */
[----:B---3--:R0:W1:Y:S02]  /*2760*/  F2F.F64.F32 R34, R13 ;  /* 0x0000000d00227310 */ /* 0x0080640000201800 */
.L_x_45:
[----:B------:R-:W-:-:S13]  /*2770*/  ISETP.NE.AND P0, PT, R4, RZ, PT ;  /* 0x000000ff0400720c */ /* 0x000fda0003f05270 */
[----:B------:R-:W-:Y:S05]  /*2780*/  @!P0 BRA `(.L_x_44) ;  /* 0x0000000400b88947 */ /* 0x000fea0003800000 */
[----:B------:R-:W3:Y:S01]  /*2790*/  LDC.64 R38, c[0x0][0x380] ;  /* 0x0000e000ff267b82 */ /* 0x000ee20000000a00 */
[----:B------:R-:W-:Y:S02]  /*27a0*/  IMAD.IADD R9, R2, 0x1, R5 ;  /* 0x0000000102097824 */ /* 0x000fe400078e0205 */
[----:B-----5:R-:W-:-:S05]  /*27b0*/  IMAD R5, R3, R5, R8 ;  /* 0x0000000503057224 */ /* 0x020fca00078e0208 */
[----:B--2---:R-:W2:Y:S01]  /*27c0*/  LDC.64 R36, c[0x0][0x388] ;  /* 0x0000e200ff247b82 */ /* 0x004ea20000000a00 */
[----:B---3--:R-:W-:-:S05]  /*27d0*/  IMAD.WIDE R38, R5, 0x4, R38 ;  /* 0x0000000405267825 */ /* 0x008fca00078e0226 */
[----:B------:R-:W3:Y:S01]  /*27e0*/  LDG.E R2, desc[UR12][R38.64] ;  /* 0x0000000c26027981 */ /* 0x000ee2000c1e1900 */
[----:B--2---:R-:W-:-:S05]  /*27f0*/  IMAD.WIDE R36, R9, 0x4, R36 ;  /* 0x0000000409247825 */ /* 0x004fca00078e0224 */
[----:B------:R-:W3:Y:S01]  /*2800*/  LDG.E R5, desc[UR12][R36.64] ;  /* 0x0000000c24057981 */ /* 0x000ee2000c1e1900 */
[----:B------:R-:W-:Y:S01]  /*2810*/  BSSY.RECONVERGENT B0, `(.L_x_62) ;  /* 0x0000007000007945 */ /* 0x000fe20003800200 */
[----:B---3--:R-:W-:-:S04]  /*2820*/  FADD R2, R2, -R5 ;  /* 0x8000000502027221 */ /* 0x008fc80000000000 */
[----:B0-----:R-:W0:Y:S02]  /*2830*/  F2F.F64.F32 R12, R2 ;  /* 0x00000002000c7310 */ /* 0x001e240000201800 */
[----:B0-----:R-:W-:-:S10]  /*2840*/  DADD R10, -RZ, |R12| ;  /* 0x00000000ff0a7229 */ /* 0x001fd4000000050c */
[----:B------:R-:W-:Y:S01]  /*2850*/  IMAD.MOV.U32 R14, RZ, RZ, R10 ;  /* 0x000000ffff0e7224 */ /* 0x000fe200078e000a */
[----:B------:R-:W-:-:S07]  /*2860*/  MOV R10, 0x2880 ;  /* 0x00002880000a7802 */ /* 0x000fce0000000f00 */
[----:B-1----:R-:W-:Y:S05]  /*2870*/  CALL.REL.NOINC `($_Z8kmedoidsPfS_S_PiS0_S0_S_S0_$__internal_accurate_pow) ;  /* 0x00000034005c7944 */ /* 0x002fea0003c00000 */
[----:B------:R-:W-:Y:S05]  /*2880*/  BSYNC.RECONVERGENT B0 ;  /* 0x0000000000007941 */ /* 0x000fea0003800200 */
.L_x_62:
        /* <DEDUP_REMOVED lines=15> */
.L_x_65:
[----:B------:R-:W-:-:S11]  /*2980*/  DADD R14, R12, 2 ;  /* 0x400000000c0e7429 */ /* 0x000fd60000000000 */
.L_x_64:
[----:B------:R-:W-:Y:S05]  /*2990*/  BSYNC.RECONVERGENT B0 ;  /* 0x0000000000007941 */ /* 0x000fea0003800200 */
.L_x_63:
[----:B------:R-:W-:-:S04]  /*29a0*/  FSETP.NEU.AND P0, PT, R2, 1, PT ;  /* 0x3f8000000200780b */ /* 0x000fc80003f0d000 */
[----:B------:R-:W-:Y:S02]  /*29b0*/  FSEL R10, R14, RZ, P0 ;  /* 0x000000ff0e0a7208 */ /* 0x000fe40000000000 */
[----:B------:R-:W-:Y:S02]  /*29c0*/  FSEL R11, R15, 1.875, P0 ;  /* 0x3ff000000f0b7808 */ /* 0x000fe40000000000 */
[----:B------:R-:W-:-:S04]  /*29d0*/  ISETP.NE.AND P0, PT, R4, 0x1, PT ;  /* 0x000000010400780c */ /* 0x000fc80003f05270 */
[----:B------:R-:W-:-:S06]  /*29e0*/  DADD R34, R34, R10 ;  /* 0x0000000022227229 */ /* 0x000fcc000000000a */
[----:B------:R3:W4:Y:S03]  /*29f0*/  F2F.F32.F64 R13, R34 ;  /* 0x00000022000d7310 */ /* 0x0007260000301000 */
[----:B------:R-:W-:Y:S05]  /*2a00*/  @!P0 BRA `(.L_x_44) ;  /* 0x0000000400188947 */ /* 0x000fea0003800000 */
[----:B------:R-:W-:Y:S01]  /*2a10*/  IMAD.WIDE R38, R3, 0x4, R38 ;  /* 0x0000000403267825 */ /* 0x000fe200078e0226 */
[----:B------:R-:W2:Y:S04]  /*2a20*/  LDG.E R5, desc[UR12][R36.64+0x4] ;  /* 0x0000040c24057981 */ /* 0x000ea8000c1e1900 */
[----:B------:R-:W2:Y:S01]  /*2a30*/  LDG.E R2, desc[UR12][R38.64] ;  /* 0x0000000c26027981 */ /* 0x000ea2000c1e1900 */
[----:B------:R-:W-:Y:S01]  /*2a40*/  BSSY.RECONVERGENT B0, `(.L_x_66) ;  /* 0x0000007000007945 */ /* 0x000fe20003800200 */
[----:B--2---:R-:W-:-:S04]  /*2a50*/  FADD R2, R2, -R5 ;  /* 0x8000000502027221 */ /* 0x004fc80000000000 */
[----:B---3--:R-:W0:Y:S02]  /*2a60*/  F2F.F64.F32 R34, R2 ;  /* 0x0000000200227310 */ /* 0x008e240000201800 */
[----:B0-----:R-:W-:-:S10]  /*2a70*/  DADD R10, -RZ, |R34| ;  /* 0x00000000ff0a7229 */ /* 0x001fd40000000522 */
[----:B------:R-:W-:Y:S01]  /*2a80*/  IMAD.MOV.U32 R14, RZ, RZ, R10 ;  /* 0x000000ffff0e7224 */ /* 0x000fe200078e000a */
[----:B------:R-:W-:-:S07]  /*2a90*/  MOV R10, 0x2ab0 ;  /* 0x00002ab0000a7802 */ /* 0x000fce0000000f00 */
[----:B----4-:R-:W-:Y:S05]  /*2aa0*/  CALL.REL.NOINC `($_Z8kmedoidsPfS_S_PiS0_S0_S_S0_$__internal_accurate_pow) ;  /* 0x0000003000d07944 */ /* 0x010fea0003c00000 */
[----:B------:R-:W-:Y:S05]  /*2ab0*/  BSYNC.RECONVERGENT B0 ;  /* 0x0000000000007941 */ /* 0x000fea0003800200 */
.L_x_66:
        /* <DEDUP_REMOVED lines=15> */
.L_x_69:
[----:B------:R-:W-:-:S11]  /*2bb0*/  DADD R14, R34, 2 ;  /* 0x40000000220e7429 */ /* 0x000fd60000000000 */
.L_x_68:
[----:B------:R-:W-:Y:S05]  /*2bc0*/  BSYNC.RECONVERGENT B0 ;  /* 0x0000000000007941 */ /* 0x000fea0003800200 */
.L_x_67:
[----:B------:R-:W0:Y:S01]  /*2bd0*/  F2F.F64.F32 R12, R13 ;  /* 0x0000000d000c7310 */ /* 0x000e220000201800 */
[----:B------:R-:W-:-:S04]  /*2be0*/  FSETP.NEU.AND P0, PT, R2, 1, PT ;  /* 0x3f8000000200780b */ /* 0x000fc80003f0d000 */
[----:B------:R-:W-:Y:S02]  /*2bf0*/  FSEL R10, R14, RZ, P0 ;  /* 0x000000ff0e0a7208 */ /* 0x000fe40000000000 */
[----:B------:R-:W-:Y:S02]  /*2c00*/  FSEL R11, R15, 1.875, P0 ;  /* 0x3ff000000f0b7808 */ /* 0x000fe40000000000 */
[----:B------:R-:W-:-:S04]  /*2c10*/  ISETP.NE.AND P0, PT, R4, 0x2, PT ;  /* 0x000000020400780c */ /* 0x000fc80003f05270 */
[----:B0-----:R-:W-:-:S06]  /*2c20*/  DADD R10, R12, R10 ;  /* 0x000000000c0a7229 */ /* 0x001fcc000000000a */
[----:B------:R0:W1:Y:S03]  /*2c30*/  F2F.F32.F64 R13, R10 ;  /* 0x0000000a000d7310 */ /* 0x0000660000301000 */
[----:B------:R-:W-:Y:S05]  /*2c40*/  @!P0 BRA `(.L_x_44) ;  /* 0x0000000000888947 */ /* 0x000fea0003800000 */
[----:B------:R-:W-:Y:S01]  /*2c50*/  IMAD.WIDE R38, R3, 0x4, R38 ;  /* 0x0000000403267825 */ /* 0x000fe200078e0226 */
[----:B------:R-:W2:Y:S04]  /*2c60*/  LDG.E R37, desc[UR12][R36.64+0x8] ;  /* 0x0000080c24257981 */ /* 0x000ea8000c1e1900 */
[----:B------:R-:W2:Y:S01]  /*2c70*/  LDG.E R2, desc[UR12][R38.64] ;  /* 0x0000000c26027981 */ /* 0x000ea2000c1e1900 */
[----:B------:R-:W-:Y:S01]  /*2c80*/  BSSY.RECONVERGENT B0, `(.L_x_70) ;  /* 0x0000007000007945 */ /* 0x000fe20003800200 */
[----:B--2---:R-:W-:-:S04]  /*2c90*/  FADD R2, R2, -R37 ;  /* 0x8000002502027221 */ /* 0x004fc80000000000 */
[----:B------:R-:W0:Y:S02]  /*2ca0*/  F2F.F64.F32 R4, R2 ;  /* 0x0000000200047310 */ /* 0x000e240000201800 */
[----:B0-----:R-:W-:-:S10]  /*2cb0*/  DADD R10, -RZ, |R4| ;  /* 0x00000000ff0a7229 */ /* 0x001fd40000000504 */
[----:B------:R-:W-:Y:S01]  /*2cc0*/  IMAD.MOV.U32 R14, RZ, RZ, R10 ;  /* 0x000000ffff0e7224 */ /* 0x000fe200078e000a */
[----:B------:R-:W-:-:S07]  /*2cd0*/  MOV R10, 0x2cf0 ;  /* 0x00002cf0000a7802 */ /* 0x000fce0000000f00 */
[----:B-1----:R-:W-:Y:S05]  /*2ce0*/  CALL.REL.NOINC `($_Z8kmedoidsPfS_S_PiS0_S0_S_S0_$__internal_accurate_pow) ;  /* 0x0000003000407944 */ /* 0x002fea0003c00000 */
[----:B------:R-:W-:Y:S05]  /*2cf0*/  BSYNC.RECONVERGENT B0 ;  /* 0x0000000000007941 */ /* 0x000fea0003800200 */
.L_x_70:
        /* <DEDUP_REMOVED lines=15> */
.L_x_73:
[----:B------:R-:W-:-:S11]  /*2df0*/  DADD R14, R4, 2 ;  /* 0x40000000040e7429 */ /* 0x000fd60000000000 */
.L_x_72:
[----:B------:R-:W-:Y:S05]  /*2e00*/  BSYNC.RECONVERGENT B0 ;  /* 0x0000000000007941 */ /* 0x000fea0003800200 */
.L_x_71:
[----:B------:R-:W0:Y:S01]  /*2e10*/  F2F.F64.F32 R4, R13 ;  /* 0x0000000d00047310 */ /* 0x000e220000201800 */
[----:B------:R-:W-:-:S04]  /*2e20*/  FSETP.NEU.AND P0, PT, R2, 1, PT ;  /* 0x3f8000000200780b */ /* 0x000fc80003f0d000 */
[----:B------:R-:W-:Y:S02]  /*2e30*/  FSEL R2, R14, RZ, P0 ;  /* 0x000000ff0e027208 */ /* 0x000fe40000000000 */
[----:B------:R-:W-:-:S06]  /*2e40*/  FSEL R3, R15, 1.875, P0 ;  /* 0x3ff000000f037808 */ /* 0x000fcc0000000000 */
[----:B0-----:R-:W-:-:S06]  /*2e50*/  DADD R2, R4, R2 ;  /* 0x0000000004027229 */ /* 0x001fcc0000000002 */
[----:B------:R0:W1:Y:S05]  /*2e60*/  F2F.F32.F64 R13, R2 ;  /* 0x00000002000d7310 */ /* 0x00006a0000301000 */
.L_x_44:
[----:B01--4-:R-:W-:Y:S01]  /*2e70*/  IADD3 R2, PT, PT, R13, -0xd000000, RZ ;  /* 0xf30000000d027810 */ /* 0x013fe20007ffe0ff */
[----:B------:R0:W1:Y:S01]  /*2e80*/  MUFU.RSQ R4, R13 ;  /* 0x0000000d00047308 */ /* 0x0000620000001400 */
[----:B------:R-:W-:Y:S02]  /*2e90*/  BSSY.RECONVERGENT B0, `(.L_x_74) ;  /* 0x000000b000007945 */ /* 0x000fe40003800200 */
[----:B------:R-:W-:-:S13]  /*2ea0*/  ISETP.GT.U32.AND P0, PT, R2, 0x727fffff, PT ;  /* 0x727fffff0200780c */ /* 0x000fda0003f04070 */
[----:B0-----:R-:W-:Y:S05]  /*2eb0*/  @!P0 BRA `(.L_x_75) ;  /* 0x0000000000108947 */ /* 0x001fea0003800000 */
[----:B------:R-:W-:-:S07]  /*2ec0*/  MOV R17, 0x2ee0 ;  /* 0x00002ee000117802 */ /* 0x000fce0000000f00 */
[----:B-123-5:R-:W-:Y:S05]  /*2ed0*/  CALL.REL.NOINC `($__internal_0_$__cuda_sm20_sqrt_rn_f32_slowpath) ;  /* 0x0000002400d07944 */ /* 0x02efea0003c00000 */
[----:B------:R-:W-:Y:S01]  /*2ee0*/  IMAD.MOV.U32 R3, RZ, RZ, R12 ;  /* 0x000000ffff037224 */ /* 0x000fe200078e000c */
[----:B------:R-:W-:Y:S06]  /*2ef0*/  BRA `(.L_x_76) ;  /* 0x0000000000107947 */ /* 0x000fec0003800000 */
.L_x_75:
[C---:B-1----:R-:W-:Y:S01]  /*2f00*/  FMUL.FTZ R2, R4.reuse, R13 ;  /* 0x0000000d04027220 */ /* 0x042fe20000410000 */
[----:B------:R-:W-:-:S03]  /*2f10*/  FMUL.FTZ R4, R4, 0.5 ;  /* 0x3f00000004047820 */ /* 0x000fc60000410000 */
[----:B-----5:R-:W-:-:S04]  /*2f20*/  FFMA R3, -R2, R2, R13 ;  /* 0x0000000202037223 */ /* 0x020fc8000000010d */
[----:B------:R-:W-:-:S07]  /*2f30*/  FFMA R3, R3, R4, R2 ;  /* 0x0000000403037223 */ /* 0x000fce0000000002 */
.L_x_76:
[----:B------:R-:W-:Y:S05]  /*2f40*/  BSYNC.RECONVERGENT B0 ;  /* 0x0000000000007941 */ /* 0x000fea0003800200 */
.L_x_74:
[----:B------:R-:W-:Y:S05]  /*2f50*/  BRA `(.L_x_77) ;  /* 0x0000000800047947 */ /* 0x000fea0003800000 */
.L_x_43:
[----:B------:R-:W-:-:S13]  /*2f60*/  ISETP.NE.AND P0, PT, R0, 0x1, PT ;  /* 0x000000010000780c */ /* 0x000fda0003f05270 */
[----:B------:R-:W-:Y:S05]  /*2f70*/  @P0 BRA `(.L_x_77) ;  /* 0x0000000400fc0947 */ /* 0x000fea0003800000 */
[----:B------:R-:W3:Y:S02]  /*2f80*/  LDG.E R10, desc[UR12][R14.64] ;  /* 0x0000000c0e0a7981 */ /* 0x000ee4000c1e1900 */
[----:B---3--:R-:W-:-:S13]  /*2f90*/  ISETP.GE.AND P0, PT, R10, 0x1, PT ;  /* 0x000000010a00780c */ /* 0x008fda0003f06270 */
[----:B------:R-:W-:Y:S05]  /*2fa0*/  @!P0 BRA `(.L_x_77) ;  /* 0x0000000400f08947 */ /* 0x000fea0003800000 */
[----:B------:R0:W5:Y:S01]  /*2fb0*/  LDG.E R9, desc[UR12][R14.64+0x4] ;  /* 0x0000040c0e097981 */ /* 0x000162000c1e1900 */
[C---:B------:R-:W-:Y:S01]  /*2fc0*/  ISETP.GE.U32.AND P1, PT, R10.reuse, 0x8, PT ;  /* 0x000000080a00780c */ /* 0x040fe20003f26070 */
[C---:B------:R-:W-:Y:S01]  /*2fd0*/  IMAD R2, R10.reuse, UR4, RZ ;  /* 0x000000040a027c24 */ /* 0x040fe2000f8e02ff */
[----:B------:R-:W-:Y:S01]  /*2fe0*/  LOP3.LUT R12, R10, 0x7, RZ, 0xc0, !PT ;  /* 0x000000070a0c7812 */ /* 0x000fe200078ec0ff */
[----:B------:R-:W-:Y:S02]  /*2ff0*/  IMAD.MOV.U32 R3, RZ, RZ, RZ ;  /* 0x000000ffff037224 */ /* 0x000fe400078e00ff */
[----:B------:R-:W-:Y:S01]  /*3000*/  IMAD.MOV.U32 R11, RZ, RZ, RZ ;  /* 0x000000ffff0b7224 */ /* 0x000fe200078e00ff */
[----:B------:R-:W-:-:S07]  /*3010*/  ISETP.NE.AND P0, PT, R12, RZ, PT ;  /* 0x000000ff0c00720c */ /* 0x000fce0003f05270 */
[----:B0-----:R-:W-:Y:S06]  /*3020*/  @!P1 BRA `(.L_x_78) ;  /* 0x0000000000dc9947 */ /* 0x001fec0003800000 */
[----:B------:R-:W0:Y:S01]  /*3030*/  LDC.64 R4, c[0x0][0x388] ;  /* 0x0000e200ff047b82 */ /* 0x000e220000000a00 */
[----:B------:R-:W-:Y:S01]  /*3040*/  LOP3.LUT R11, R10, 0x7ffffff8, RZ, 0xc0, !PT ;  /* 0x7ffffff80a0b7812 */ /* 0x000fe200078ec0ff */
[----:B------:R-:W-:Y:S01]  /*3050*/  IMAD.MOV.U32 R18, RZ, RZ, R8 ;  /* 0x000000ffff127224 */ /* 0x000fe200078e0008 */
[----:B------:R-:W-:-:S03]  /*3060*/  MOV R3, RZ ;  /* 0x000000ff00037202 */ /* 0x000fc60000000f00 */
[----:B------:R-:W-:Y:S02]  /*3070*/  IMAD.MOV R35, RZ, RZ, -R11 ;  /* 0x000000ffff237224 */ /* 0x000fe400078e0a0b */
[----:B0-----:R-:W-:-:S03]  /*3080*/  IMAD.WIDE.U32 R4, R2, 0x4, R4 ;  /* 0x0000000402047825 */ /* 0x001fc600078e0004 */
[----:B------:R-:W-:-:S05]  /*3090*/  IADD3 R4, P1, PT, R4, 0x10, RZ ;  /* 0x0000001004047810 */ /* 0x000fca0007f3e0ff */
[----:B------:R-:W-:-:S08]  /*30a0*/  IMAD.X R5, RZ, RZ, R5, P1 ;  /* 0x000000ffff057224 */ /* 0x000fd000008e0605 */
.L_x_79:
[----:B------:R-:W0:Y:S01]  /*30b0*/  LDC.64 R14, c[0x0][0x380] ;  /* 0x0000e000ff0e7b82 */ /* 0x000e220000000a00 */
[----:B------:R-:W3:Y:S04]  /*30c0*/  LDG.E R27, desc[UR12][R4.64+-0x10] ;  /* 0xfffff00c041b7981 */ /* 0x000ee8000c1e1900 */
[----:B------:R-:W4:Y:S04]  /*30d0*/  LDG.E R34, desc[UR12][R4.64+-0xc] ;  /* 0xfffff40c04227981 */ /* 0x000f28000c1e1900 */
[----:B--2---:R-:W2:Y:S04]  /*30e0*/  LDG.E R37, desc[UR12][R4.64+-0x8] ;  /* 0xfffff80c04257981 */ /* 0x004ea8000c1e1900 */
[----:B------:R-:W2:Y:S04]  /*30f0*/  LDG.E R39, desc[UR12][R4.64+-0x4] ;  /* 0xfffffc0c04277981 */ /* 0x000ea8000c1e1900 */
[----:B------:R-:W2:Y:S04]  /*3100*/  LDG.E R36, desc[UR12][R4.64] ;  /* 0x0000000c04247981 */ /* 0x000ea8000c1e1900 */
[----:B------:R-:W2:Y:S01]  /*3110*/  LDG.E R19, desc[UR12][R4.64+0x4] ;  /* 0x0000040c04137981 */ /* 0x000ea2000c1e1900 */
[----:B0-----:R-:W-:-:S03]  /*3120*/  IMAD.WIDE R14, R18, 0x4, R14 ;  /* 0x00000004120e7825 */ /* 0x001fc600078e020e */
[----:B------:R-:W2:Y:S04]  /*3130*/  LDG.E R13, desc[UR12][R4.64+0x8] ;  /* 0x0000080c040d7981 */ /* 0x000ea8000c1e1900 */
[----:B------:R0:W3:Y:S01]  /*3140*/  LDG.E R32, desc[UR12][R14.64] ;  /* 0x0000000c0e207981 */ /* 0x0000e2000c1e1900 */
[----:B-----5:R-:W-:-:S05]  /*3150*/  IMAD.WIDE R16, R9, 0x4, R14 ;  /* 0x0000000409107825 */ /* 0x020fca00078e020e */
[----:B------:R1:W4:Y:S01]  /*3160*/  LDG.E R33, desc[UR12][R16.64] ;  /* 0x0000000c10217981 */ /* 0x000322000c1e1900 */
[----:B------:R-:W-:-:S04]  /*3170*/  IMAD.WIDE R28, R9, 0x4, R16 ;  /* 0x00000004091c7825 */ /* 0x000fc800078e0210 */
[C---:B------:R-:W-:Y:S02]  /*3180*/  IMAD.WIDE R30, R9.reuse, 0x4, R28 ;  /* 0x00000004091e7825 */ /* 0x040fe400078e021c */
[----:B------:R-:W2:Y:S02]  /*3190*/  LDG.E R28, desc[UR12][R28.64] ;  /* 0x0000000c1c1c7981 */ /* 0x000ea4000c1e1900 */
[C---:B------:R-:W-:Y:S02]  /*31a0*/  IMAD.WIDE R22, R9.reuse, 0x4, R30 ;  /* 0x0000000409167825 */ /* 0x040fe400078e021e */
[----:B------:R-:W2:Y:S02]  /*31b0*/  LDG.E R30, desc[UR12][R30.64] ;  /* 0x0000000c1e1e7981 */ /* 0x000ea4000c1e1900 */
[C---:B------:R-:W-:Y:S02]  /*31c0*/  IMAD.WIDE R20, R9.reuse, 0x4, R22 ;  /* 0x0000000409147825 */ /* 0x040fe400078e0216 */
[----:B------:R-:W2:Y:S04]  /*31d0*/  LDG.E R25, desc[UR12][R22.64] ;  /* 0x0000000c16197981 */ /* 0x000ea8000c1e1900 */
[----:B------:R-:W2:Y:S01]  /*31e0*/  LDG.E R26, desc[UR12][R20.64] ;  /* 0x0000000c141a7981 */ /* 0x000ea2000c1e1900 */
[----:B0-----:R-:W-:-:S03]  /*31f0*/  IMAD.WIDE R14, R9, 0x4, R20 ;  /* 0x00000004090e7825 */ /* 0x001fc600078e0214 */
[----:B------:R0:W2:Y:S01]  /*3200*/  LDG.E R29, desc[UR12][R4.64+0xc] ;  /* 0x00000c0c041d7981 */ /* 0x0000a2000c1e1900 */
[----:B-1----:R-:W-:-:S03]  /*3210*/  IMAD.WIDE R16, R9, 0x4, R14 ;  /* 0x0000000409107825 */ /* 0x002fc600078e020e */
[----:B------:R-:W2:Y:S04]  /*3220*/  LDG.E R24, desc[UR12][R14.64] ;  /* 0x0000000c0e187981 */ /* 0x000ea8000c1e1900 */
[----:B------:R-:W2:Y:S01]  /*3230*/  LDG.E R16, desc[UR12][R16.64] ;  /* 0x0000000c10107981 */ /* 0x000ea2000c1e1900 */
[----:B------:R-:W-:-:S04]  /*3240*/  IADD3 R35, PT, PT, R35, 0x8, RZ ;  /* 0x0000000823237810 */ /* 0x000fc80007ffe0ff */
[----:B------:R-:W-:Y:S02]  /*3250*/  ISETP.NE.AND P1, PT, R35, RZ, PT ;  /* 0x000000ff2300720c */ /* 0x000fe40003f25270 */
[----:B0-----:R-:W-:Y:S01]  /*3260*/  IADD3 R4, P2, PT, R4, 0x20, RZ ;  /* 0x0000002004047810 */ /* 0x001fe20007f5e0ff */
[----:B------:R-:W-:-:S04]  /*3270*/  IMAD R18, R9, 0x8, R18 ;  /* 0x0000000809127824 */ /* 0x000fc800078e0212 */
[----:B------:R-:W-:Y:S02]  /*3280*/  IMAD.X R5, RZ, RZ, R5, P2 ;  /* 0x000000ffff057224 */ /* 0x000fe400010e0605 */
[----:B---3--:R-:W-:-:S04]  /*3290*/  FADD R32, R32, -R27 ;  /* 0x8000001b20207221 */ /* 0x008fc80000000000 */
[----:B------:R-:W-:Y:S01]  /*32a0*/  FADD R32, |R32|, R3 ;  /* 0x0000000320207221 */ /* 0x000fe20000000200 */
[----:B----4-:R-:W-:-:S04]  /*32b0*/  FADD R33, R33, -R34 ;  /* 0x8000002221217221 */ /* 0x010fc80000000000 */
[----:B------:R-:W-:Y:S01]  /*32c0*/  FADD R32, R32, |R33| ;  /* 0x4000002120207221 */ /* 0x000fe20000000000 */
[----:B--2---:R-:W-:-:S04]  /*32d0*/  FADD R37, R28, -R37 ;  /* 0x800000251c257221 */ /* 0x004fc80000000000 */
[----:B------:R-:W-:Y:S01]  /*32e0*/  FADD R32, R32, |R37| ;  /* 0x4000002520207221 */ /* 0x000fe20000000000 */
[----:B------:R-:W-:-:S04]  /*32f0*/  FADD R39, R30, -R39 ;  /* 0x800000271e277221 */ /* 0x000fc80000000000 */
        /* <DEDUP_REMOVED lines=9> */
[----:B------:R-:W-:Y:S06]  /*3390*/  @P1 BRA `(.L_x_79) ;  /* 0xfffffffc00441947 */ /* 0x000fec000383ffff */
.L_x_78:
[----:B------:R-:W-:Y:S05]  /*33a0*/  @!P0 BRA `(.L_x_77) ;  /* 0x0000000000f08947 */ /* 0x000fea0003800000 */
[----:B------:R-:W-:Y:S02]  /*33b0*/  ISETP.GE.U32.AND P0, PT, R12, 0x4, PT ;  /* 0x000000040c00780c */ /* 0x000fe40003f06070 */
[----:B------:R-:W-:-:S04]  /*33c0*/  LOP3.LUT R24, R10, 0x3, RZ, 0xc0, !PT ;  /* 0x000000030a187812 */ /* 0x000fc800078ec0ff */
[----:B------:R-:W-:-:S07]  /*33d0*/  ISETP.NE.AND P1, PT, R24, RZ, PT ;  /* 0x000000ff1800720c */ /* 0x000fce0003f25270 */
[----:B------:R-:W-:Y:S06]  /*33e0*/  @!P0 BRA `(.L_x_80) ;  /* 0x0000000000688947 */ /* 0x000fec0003800000 */
[----:B------:R-:W0:Y:S01]  /*33f0*/  LDC.64 R4, c[0x0][0x380] ;  /* 0x0000e000ff047b82 */ /* 0x000e220000000a00 */
[----:B-----5:R-:W-:Y:S02]  /*3400*/  IMAD R15, R9, R11, R8 ;  /* 0x0000000b090f7224 */ /* 0x020fe400078e0208 */
[----:B------:R-:W-:-:S05]  /*3410*/  IMAD.IADD R17, R2, 0x1, R11 ;  /* 0x0000000102117824 */ /* 0x000fca00078e020b */
[----:B------:R-:W1:Y:S01]  /*3420*/  LDC.64 R12, c[0x0][0x388] ;  /* 0x0000e200ff0c7b82 */ /* 0x000e620000000a00 */
[----:B0-----:R-:W-:-:S04]  /*3430*/  IMAD.WIDE R4, R15, 0x4, R4 ;  /* 0x000000040f047825 */ /* 0x001fc800078e0204 */
[----:B------:R-:W-:Y:S02]  /*3440*/  IMAD.WIDE R14, R9, 0x4, R4 ;  /* 0x00000004090e7825 */ /* 0x000fe400078e0204 */
[----:B------:R-:W3:Y:S02]  /*3450*/  LDG.E R4, desc[UR12][R4.64] ;  /* 0x0000000c04047981 */ /* 0x000ee4000c1e1900 */
[----:B-1----:R-:W-:-:S04]  /*3460*/  IMAD.WIDE R12, R17, 0x4, R12 ;  /* 0x00000004110c7825 */ /* 0x002fc800078e020c */
[C---:B------:R-:W-:Y:S01]  /*3470*/  IMAD.WIDE R16, R9.reuse, 0x4, R14 ;  /* 0x0000000409107825 */ /* 0x040fe200078e020e */
[----:B------:R-:W3:Y:S04]  /*3480*/  LDG.E R21, desc[UR12][R12.64] ;  /* 0x0000000c0c157981 */ /* 0x000ee8000c1e1900 */
[----:B------:R-:W4:Y:S01]  /*3490*/  LDG.E R14, desc[UR12][R14.64] ;  /* 0x0000000c0e0e7981 */ /* 0x000f22000c1e1900 */
[----:B------:R-:W-:-:S03]  /*34a0*/  IMAD.WIDE R18, R9, 0x4, R16 ;  /* 0x0000000409127825 */ /* 0x000fc600078e0210 */
[----:B------:R-:W4:Y:S04]  /*34b0*/  LDG.E R23, desc[UR12][R12.64+0x4] ;  /* 0x0000040c0c177981 */ /* 0x000f28000c1e1900 */
[----:B------:R-:W2:Y:S04]  /*34c0*/  LDG.E R22, desc[UR12][R16.64] ;  /* 0x0000000c10167981 */ /* 0x000ea8000c1e1900 */
[----:B------:R-:W2:Y:S04]  /*34d0*/  LDG.E R25, desc[UR12][R12.64+0x8] ;  /* 0x0000080c0c197981 */ /* 0x000ea8000c1e1900 */
[----:B------:R-:W2:Y:S04]  /*34e0*/  LDG.E R18, desc[UR12][R18.64] ;  /* 0x0000000c12127981 */ /* 0x000ea8000c1e1900 */
[----:B------:R-:W2:Y:S01]  /*34f0*/  LDG.E R27, desc[UR12][R12.64+0xc] ;  /* 0x00000c0c0c1b7981 */ /* 0x000ea2000c1e1900 */
[----:B------:R-:W-:Y:S01]  /*3500*/  IADD3 R11, PT, PT, R11, 0x4, RZ ;  /* 0x000000040b0b7810 */ /* 0x000fe20007ffe0ff */
[----:B---3--:R-:W-:-:S04]  /*3510*/  FADD R20, R4, -R21 ;  /* 0x8000001504147221 */ /* 0x008fc80000000000 */
[----:B------:R-:W-:Y:S01]  /*3520*/  FADD R20, R3, |R20| ;  /* 0x4000001403147221 */ /* 0x000fe20000000000 */
[----:B----4-:R-:W-:-:S04]  /*3530*/  FADD R23, R14, -R23 ;  /* 0x800000170e177221 */ /* 0x010fc80000000000 */
[----:B------:R-:W-:Y:S01]  /*3540*/  FADD R20, R20, |R23| ;  /* 0x4000001714147221 */ /* 0x000fe20000000000 */
[----:B--2---:R-:W-:-:S04]  /*3550*/  FADD R25, R22, -R25 ;  /* 0x8000001916197221 */ /* 0x004fc80000000000 */
[----:B------:R-:W-:Y:S01]  /*3560*/  FADD R20, R20, |R25| ;  /* 0x4000001914147221 */ /* 0x000fe20000000000 */
[----:B------:R-:W-:-:S04]  /*3570*/  FADD R27, R18, -R27 ;  /* 0x8000001b121b7221 */ /* 0x000fc80000000000 */
[----:B------:R-:W-:-:S07]  /*3580*/  FADD R3, R20, |R27| ;  /* 0x4000001b14037221 */ /* 0x000fce0000000000 */
.L_x_80:
[----:B------:R-:W-:Y:S05]  /*3590*/  @!P1 BRA `(.L_x_77) ;  /* 0x0000000000749947 */ /* 0x000fea0003800000 */
[----:B------:R-:W0:Y:S01]  /*35a0*/  LDC.64 R14, c[0x0][0x380] ;  /* 0x0000e000ff0e7b82 */ /* 0x000e220000000a00 */
[----:B------:R-:W-:Y:S02]  /*35b0*/  ISETP.NE.AND P0, PT, R24, 0x1, PT ;  /* 0x000000011800780c */ /* 0x000fe40003f05270 */
[----:B------:R-:W-:-:S04]  /*35c0*/  LOP3.LUT R10, R10, 0x1, RZ, 0xc0, !PT ;  /* 0x000000010a0a7812 */ /* 0x000fc800078ec0ff */
[----:B------:R-:W-:Y:S01]  /*35d0*/  ISETP.NE.U32.AND P1, PT, R10, 0x1, PT ;  /* 0x000000010a00780c */ /* 0x000fe20003f25070 */
[----:B------:R-:W1:Y:S06]  /*35e0*/  LDC.64 R16, c[0x0][0x388] ;  /* 0x0000e200ff107b82 */ /* 0x000e6c0000000a00 */
[----:B-----5:R-:W-:Y:S02]  /*35f0*/  @P0 IMAD R19, R9, R11, R8 ;  /* 0x0000000b09130224 */ /* 0x020fe400078e0208 */
[----:B------:R-:W3:Y:S08]  /*3600*/  LDC.64 R12, c[0x0][0x380] ;  /* 0x0000e000ff0c7b82 */ /* 0x000ef00000000a00 */
[----:B------:R-:W4:Y:S01]  /*3610*/  LDC.64 R4, c[0x0][0x388] ;  /* 0x0000e200ff047b82 */ /* 0x000f220000000a00 */
[----:B0-----:R-:W-:-:S04]  /*3620*/  @P0 IMAD.WIDE R14, R19, 0x4, R14 ;  /* 0x00000004130e0825 */ /* 0x001fc800078e020e */
[----:B------:R-:W-:Y:S02]  /*3630*/  @P0 IMAD.IADD R19, R2, 0x1, R11 ;  /* 0x0000000102130824 */ /* 0x000fe400078e020b */
[----:B------:R-:W-:Y:S02]  /*3640*/  @P0 VIADD R11, R11, 0x2 ;  /* 0x000000020b0b0836 */ /* 0x000fe40000000000 */
[----:B-1----:R-:W-:-:S04]  /*3650*/  @P0 IMAD.WIDE R16, R19, 0x4, R16 ;  /* 0x0000000413100825 */ /* 0x002fc800078e0210 */
[C---:B------:R-:W-:Y:S01]  /*3660*/  @P0 IMAD.WIDE R18, R9.reuse, 0x4, R14 ;  /* 0x0000000409120825 */ /* 0x040fe200078e020e */
[----:B------:R-:W2:Y:S03]  /*3670*/  @P0 LDG.E R21, desc[UR12][R16.64] ;  /* 0x0000000c10150981 */ /* 0x000ea6000c1e1900 */
[----:B------:R-:W-:Y:S01]  /*3680*/  @!P1 IMAD R9, R9, R11, R8 ;  /* 0x0000000b09099224 */ /* 0x000fe200078e0208 */
[----:B------:R-:W2:Y:S01]  /*3690*/  @P0 LDG.E R14, desc[UR12][R14.64] ;  /* 0x0000000c0e0e0981 */ /* 0x000ea2000c1e1900 */
[----:B------:R-:W-:Y:S02]  /*36a0*/  @!P1 IMAD.IADD R11, R2, 0x1, R11 ;  /* 0x00000001020b9824 */ /* 0x000fe400078e020b */
[----:B---3--:R-:W-:Y:S01]  /*36b0*/  @!P1 IMAD.WIDE R12, R9, 0x4, R12 ;  /* 0x00000004090c9825 */ /* 0x008fe200078e020c */
[----:B------:R-:W3:Y:S03]  /*36c0*/  @P0 LDG.E R18, desc[UR12][R18.64] ;  /* 0x0000000c12120981 */ /* 0x000ee6000c1e1900 */
[----:B----4-:R-:W-:Y:S01]  /*36d0*/  @!P1 IMAD.WIDE R4, R11, 0x4, R4 ;  /* 0x000000040b049825 */ /* 0x010fe200078e0204 */
[----:B------:R-:W3:Y:S04]  /*36e0*/  @P0 LDG.E R23, desc[UR12][R16.64+0x4] ;  /* 0x0000040c10170981 */ /* 0x000ee8000c1e1900 */
[----:B------:R-:W4:Y:S04]  /*36f0*/  @!P1 LDG.E R12, desc[UR12][R12.64] ;  /* 0x0000000c0c0c9981 */ /* 0x000f28000c1e1900 */
[----:B------:R-:W4:Y:S01]  /*3700*/  @!P1 LDG.E R5, desc[UR12][R4.64] ;  /* 0x0000000c04059981 */ /* 0x000f22000c1e1900 */
[----:B--2---:R-:W-:-:S04]  /*3710*/  @P0 FADD R2, R14, -R21 ;  /* 0x800000150e020221 */ /* 0x004fc80000000000 */
[----:B------:R-:W-:Y:S01]  /*3720*/  @P0 FADD R2, R3, |R2| ;  /* 0x4000000203020221 */ /* 0x000fe20000000000 */
[----:B---3--:R-:W-:-:S04]  /*3730*/  @P0 FADD R23, R18, -R23 ;  /* 0x8000001712170221 */ /* 0x008fc80000000000 */
[----:B------:R-:W-:Y:S01]  /*3740*/  @P0 FADD R3, R2, |R23| ;  /* 0x4000001702030221 */ /* 0x000fe20000000000 */
[----:B----4-:R-:W-:-:S04]  /*3750*/  @!P1 FADD R2, R12, -R5 ;  /* 0x800000050c029221 */ /* 0x010fc80000000000 */
[----:B------:R-:W-:-:S07]  /*3760*/  @!P1 FADD R3, R3, |R2| ;  /* 0x4000000203039221 */ /* 0x000fce0000000000 */
.L_x_77:
[----:B------:R-:W-:-:S13]  /*3770*/  ISETP.NE.AND P0, PT, R0, RZ, PT ;  /* 0x000000ff0000720c */ /* 0x000fda0003f05270 */
[----:B------:R-:W-:Y:S05]  /*3780*/  @!P0 BRA `(.L_x_81) ;  /* 0x0000000800188947 */ /* 0x000fea0003800000 */
[----:B------:R-:W-:Y:S01]  /*3790*/  HFMA2 R2, -RZ, RZ, 0, 0 ;  /* 0x00000000ff027431 */ /* 0x000fe200000001ff */
[----:B------:R-:W-:-:S06]  /*37a0*/  UMOV UR5, URZ ;  /* 0x000000ff00057c82 */ /* 0x000fcc0008000000 */
.L_x_86:
[----:B------:R-:W-:Y:S01]  /*37b0*/  ISETP.NE.AND P0, PT, R0, 0x1, PT ;  /* 0x000000010000780c */ /* 0x000fe20003f05270 */
[----:B------:R-:W-:-:S12]  /*37c0*/  IMAD.MOV.U32 R5, RZ, RZ, RZ ;  /* 0x000000ffff057224 */ /* 0x000fd800078e00ff */
[----:B------:R-:W-:Y:S05]  /*37d0*/  @P0 BRA `(.L_x_82) ;  /* 0x0000000400f00947 */ /* 0x000fea0003800000 */
[----:B------:R-:W2:Y:S02]  /*37e0*/  LDC.64 R12, c[0x0][0x3a0] ;  /* 0x0000e800ff0c7b82 */ /* 0x000ea40000000a00 */
[----:B--2---:R-:W2:Y:S02]  /*37f0*/  LDG.E R10, desc[UR12][R12.64] ;  /* 0x0000000c0c0a7981 */ /* 0x004ea4000c1e1900 */
[----:B--2---:R-:W-:-:S13]  /*3800*/  ISETP.GE.AND P0, PT, R10, 0x1, PT ;  /* 0x000000010a00780c */ /* 0x004fda0003f06270 */
[----:B------:R-:W-:Y:S05]  /*3810*/  @!P0 BRA `(.L_x_82) ;  /* 0x0000000400e08947 */ /* 0x000fea0003800000 */
[----:B------:R0:W5:Y:S01]  /*3820*/  LDG.E R11, desc[UR12][R12.64+0x4] ;  /* 0x0000040c0c0b7981 */ /* 0x000162000c1e1900 */
[C---:B------:R-:W-:Y:S01]  /*3830*/  ISETP.GE.U32.AND P0, PT, R10.reuse, 0x8, PT ;  /* 0x000000080a00780c */ /* 0x040fe20003f06070 */
[C---:B------:R-:W-:Y:S01]  /*3840*/  IMAD R4, R10.reuse, UR5, RZ ;  /* 0x000000050a047c24 */ /* 0x040fe2000f8e02ff */
[----:B------:R-:W-:Y:S01]  /*3850*/  LOP3.LUT R14, R10, 0x7, RZ, 0xc0, !PT ;  /* 0x000000070a0e7812 */ /* 0x000fe200078ec0ff */
[----:B------:R-:W-:Y:S02]  /*3860*/  IMAD.MOV.U32 R5, RZ, RZ, RZ ;  /* 0x000000ffff057224 */ /* 0x000fe400078e00ff */
[----:B-----5:R-:W-:Y:S01]  /*3870*/  IMAD.MOV.U32 R9, RZ, RZ, RZ ;  /* 0x000000ffff097224 */ /* 0x020fe200078e00ff */
[----:B------:R-:W-:-:S07]  /*3880*/  ISETP.NE.AND P1, PT, R14, RZ, PT ;  /* 0x000000ff0e00720c */ /* 0x000fce0003f25270 */
[----:B0-----:R-:W-:Y:S06]  /*3890*/  @!P0 BRA `(.L_x_83) ;  /* 0x0000000000cc8947 */ /* 0x001fec0003800000 */
[----:B------:R-:W-:Y:S01]  /*38a0*/  HFMA2 R5, -RZ, RZ, 0, 0 ;  /* 0x00000000ff057431 */ /* 0x000fe200000001ff */
[----:B------:R-:W-:Y:S01]  /*38b0*/  LOP3.LUT R9, R10, 0x7ffffff8, RZ, 0xc0, !PT ;  /* 0x7ffffff80a097812 */ /* 0x000fe200078ec0ff */
[----:B------:R-:W-:-:S06]  /*38c0*/  UMOV UR6, URZ ;  /* 0x000000ff00067c82 */ /* 0x000fcc0008000000 */
.L_x_84:
[----:B------:R-:W0:Y:S01]  /*38d0*/  LDC.64 R18, c[0x0][0x380] ;  /* 0x0000e000ff127b82 */ /* 0x000e220000000a00 */
[----:B------:R-:W-:-:S07]  /*38e0*/  IMAD R15, R11, UR6, R8 ;  /* 0x000000060b0f7c24 */ /* 0x000fce000f8e0208 */
[----:B------:R-:W1:Y:S01]  /*38f0*/  LDC.64 R12, c[0x0][0x388] ;  /* 0x0000e200ff0c7b82 */ /* 0x000e620000000a00 */
[----:B0-----:R-:W-:-:S04]  /*3900*/  IMAD.WIDE R18, R15, 0x4, R18 ;  /* 0x000000040f127825 */ /* 0x001fc800078e0212 */
[----:B------:R-:W-:Y:S01]  /*3910*/  VIADD R15, R4, UR6 ;  /* 0x00000006040f7c36 */ /* 0x000fe20008000000 */
[----:B------:R0:W2:Y:S01]  /*3920*/  LDG.E R26, desc[UR12][R18.64] ;  /* 0x0000000c121a7981 */ /* 0x0000a2000c1e1900 */
[----:B------:R-:W-:-:S04]  /*3930*/  IMAD.WIDE R20, R11, 0x4, R18 ;  /* 0x000000040b147825 */ /* 0x000fc800078e0212 */
[----:B-1----:R-:W-:Y:S01]  /*3940*/  IMAD.WIDE.U32 R12, R15, 0x4, R12 ;  /* 0x000000040f0c7825 */ /* 0x002fe200078e000c */
[----:B------:R1:W4:Y:S03]  /*3950*/  LDG.E R28, desc[UR12][R20.64] ;  /* 0x0000000c141c7981 */ /* 0x000326000c1e1900 */
[C---:B------:R-:W-:Y:S01]  /*3960*/  IMAD.WIDE R22, R11.reuse, 0x4, R20 ;  /* 0x000000040b167825 */ /* 0x040fe200078e0214 */
[----:B------:R-:W2:Y:S04]  /*3970*/  LDG.E R27, desc[UR12][R12.64] ;  /* 0x0000000c0c1b7981 */ /* 0x000ea8000c1e1900 */
[----:B------:R-:W4:Y:S01]  /*3980*/  LDG.E R29, desc[UR12][R12.64+0x4] ;  /* 0x0000040c0c1d7981 */ /* 0x000f22000c1e1900 */
[----:B------:R-:W-:-:S03]  /*3990*/  IMAD.WIDE R24, R11, 0x4, R22 ;  /* 0x000000040b187825 */ /* 0x000fc600078e0216 */
[----:B------:R5:W4:Y:S01]  /*39a0*/  LDG.E R30, desc[UR12][R22.64] ;  /* 0x0000000c161e7981 */ /* 0x000b22000c1e1900 */
[----:B------:R-:W-:-:S03]  /*39b0*/  IMAD.WIDE R16, R11, 0x4, R24 ;  /* 0x000000040b107825 */ /* 0x000fc600078e0218 */
[----:B------:R-:W4:Y:S04]  /*39c0*/  LDG.E R31, desc[UR12][R12.64+0x8] ;  /* 0x0000080c0c1f7981 */ /* 0x000f28000c1e1900 */
[----:B------:R-:W4:Y:S01]  /*39d0*/  LDG.E R24, desc[UR12][R24.64] ;  /* 0x0000000c18187981 */ /* 0x000f22000c1e1900 */
[----:B0-----:R-:W-:-:S03]  /*39e0*/  IMAD.WIDE R18, R11, 0x4, R16 ;  /* 0x000000040b127825 */ /* 0x001fc600078e0210 */
[----:B------:R-:W4:Y:S01]  /*39f0*/  LDG.E R33, desc[UR12][R12.64+0xc] ;  /* 0x00000c0c0c217981 */ /* 0x000f22000c1e1900 */
[----:B-1----:R-:W-:-:S03]  /*3a00*/  IMAD.WIDE R20, R11, 0x4, R18 ;  /* 0x000000040b147825 */ /* 0x002fc600078e0212 */
[----:B------:R-:W4:Y:S04]  /*3a10*/  LDG.E R16, desc[UR12][R16.64] ;  /* 0x0000000c10107981 */ /* 0x000f28000c1e1900 */
[----:B---3--:R-:W3:Y:S01]  /*3a20*/  LDG.E R35, desc[UR12][R12.64+0x10] ;  /* 0x0000100c0c237981 */ /* 0x008ee2000c1e1900 */
[----:B-----5:R-:W-:-:S03]  /*3a30*/  IMAD.WIDE R22, R11, 0x4, R20 ;  /* 0x000000040b167825 */ /* 0x020fc600078e0214 */
[----:B------:R-:W5:Y:S04]  /*3a40*/  LDG.E R18, desc[UR12][R18.64] ;  /* 0x0000000c12127981 */ /* 0x000f68000c1e1900 */
[----:B------:R-:W5:Y:S04]  /*3a50*/  LDG.E R37, desc[UR12][R12.64+0x14] ;  /* 0x0000140c0c257981 */ /* 0x000f68000c1e1900 */
[----:B------:R-:W5:Y:S04]  /*3a60*/  LDG.E R15, desc[UR12][R20.64] ;  /* 0x0000000c140f7981 */ /* 0x000f68000c1e1900 */
[----:B------:R-:W5:Y:S04]  /*3a70*/  LDG.E R32, desc[UR12][R12.64+0x18] ;  /* 0x0000180c0c207981 */ /* 0x000f68000c1e1900 */
[----:B------:R-:W5:Y:S04]  /*3a80*/  LDG.E R22, desc[UR12][R22.64] ;  /* 0x0000000c16167981 */ /* 0x000f68000c1e1900 */
[----:B------:R-:W5:Y:S01]  /*3a90*/  LDG.E R25, desc[UR12][R12.64+0x1c] ;  /* 0x00001c0c0c197981 */ /* 0x000f62000c1e1900 */
[----:B------:R-:W-:-:S06]  /*3aa0*/  UIADD3 UR6, UPT, UPT, UR6, 0x8, URZ ;  /* 0x0000000806067890 */ /* 0x000fcc000fffe0ff */
[----:B------:R-:W-:Y:S01]  /*3ab0*/  ISETP.NE.AND P0, PT, R9, UR6, PT ;  /* 0x0000000609007c0c */ /* 0x000fe2000bf05270 */
[----:B--2---:R-:W-:-:S04]  /*3ac0*/  FADD R26, R26, -R27 ;  /* 0x8000001b1a1a7221 */ /* 0x004fc80000000000 */
[----:B------:R-:W-:Y:S01]  /*3ad0*/  FADD R26, |R26|, R5 ;  /* 0x000000051a1a7221 */ /* 0x000fe20000000200 */
[----:B----4-:R-:W-:-:S04]  /*3ae0*/  FADD R29, R28, -R29 ;  /* 0x8000001d1c1d7221 */ /* 0x010fc80000000000 */
[----:B------:R-:W-:Y:S01]  /*3af0*/  FADD R26, R26, |R29| ;  /* 0x4000001d1a1a7221 */ /* 0x000fe20000000000 */
[----:B------:R-:W-:-:S04]  /*3b00*/  FADD R31, R30, -R31 ;  /* 0x8000001f1e1f7221 */ /* 0x000fc80000000000 */
[----:B------:R-:W-:Y:S01]  /*3b10*/  FADD R26, R26, |R31| ;  /* 0x4000001f1a1a7221 */ /* 0x000fe20000000000 */
[----:B------:R-:W-:-:S04]  /*3b20*/  FADD R33, R24, -R33 ;  /* 0x8000002118217221 */ /* 0x000fc80000000000 */
[----:B------:R-:W-:Y:S01]  /*3b30*/  FADD R26, R26, |R33| ;  /* 0x400000211a1a7221 */ /* 0x000fe20000000000 */
        /* <DEDUP_REMOVED lines=8> */
[----:B------:R-:W-:Y:S06]  /*3bc0*/  @P0 BRA `(.L_x_84) ;  /* 0xfffffffc00400947 */ /* 0x000fec000383ffff */
.L_x_83:
        /* <DEDUP_REMOVED lines=15> */
[----:B------:R-:W4:Y:S01]  /*3cc0*/  LDG.E R16, desc[UR12][R16.64] ;  /* 0x0000000c10107981 */ /* 0x000f22000c1e1900 */
[----:B------:R-:W-:-:S03]  /*3cd0*/  IMAD.WIDE R20, R11, 0x4, R18 ;  /* 0x000000040b147825 */ /* 0x000fc600078e0212 */
[----:B------:R-:W4:Y:S04]  /*3ce0*/  LDG.E R25, desc[UR12][R12.64+0x4] ;  /* 0x0000040c0c197981 */ /* 0x000f28000c1e1900 */
[----:B------:R-:W5:Y:S04]  /*3cf0*/  LDG.E R24, desc[UR12][R18.64] ;  /* 0x0000000c12187981 */ /* 0x000f68000c1e1900 */
[----:B------:R-:W5:Y:S04]  /*3d00*/  LDG.E R27, desc[UR12][R12.64+0x8] ;  /* 0x0000080c0c1b7981 */ /* 0x000f68000c1e1900 */
[----:B------:R-:W3:Y:S04]  /*3d10*/  LDG.E R20, desc[UR12][R20.64] ;  /* 0x0000000c14147981 */ /* 0x000ee8000c1e1900 */
[----:B------:R-:W3:Y:S01]  /*3d20*/  LDG.E R29, desc[UR12][R12.64+0xc] ;  /* 0x00000c0c0c1d7981 */ /* 0x000ee2000c1e1900 */
[----:B------:R-:W-:-:S02]  /*3d30*/  VIADD R9, R9, 0x4 ;  /* 0x0000000409097836 */ /* 0x000fc40000000000 */
[----:B--2---:R-:W-:-:S04]  /*3d40*/  FADD R22, R14, -R23 ;  /* 0x800000170e167221 */ /* 0x004fc80000000000 */
[----:B------:R-:W-:Y:S01]  /*3d50*/  FADD R22, R5, |R22| ;  /* 0x4000001605167221 */ /* 0x000fe20000000000 */
[----:B----4-:R-:W-:-:S04]  /*3d60*/  FADD R25, R16, -R25 ;  /* 0x8000001910197221 */ /* 0x010fc80000000000 */
[----:B------:R-:W-:Y:S01]  /*3d70*/  FADD R22, R22, |R25| ;  /* 0x4000001916167221 */ /* 0x000fe20000000000 */
[----:B-----5:R-:W-:-:S04]  /*3d80*/  FADD R27, R24, -R27 ;  /* 0x8000001b181b7221 */ /* 0x020fc80000000000 */
[----:B------:R-:W-:Y:S01]  /*3d90*/  FADD R22, R22, |R27| ;  /* 0x4000001b16167221 */ /* 0x000fe20000000000 */
[----:B---3--:R-:W-:-:S04]  /*3da0*/  FADD R29, R20, -R29 ;  /* 0x8000001d141d7221 */ /* 0x008fc80000000000 */
[----:B------:R-:W-:-:S07]  /*3db0*/  FADD R5, R22, |R29| ;  /* 0x4000001d16057221 */ /* 0x000fce0000000000 */
.L_x_85:
[----:B------:R-:W-:Y:S05]  /*3dc0*/  @!P1 BRA `(.L_x_82) ;  /* 0x0000000000749947 */ /* 0x000fea0003800000 */
[----:B------:R-:W0:Y:S01]  /*3dd0*/  LDC.64 R16, c[0x0][0x380] ;  /* 0x0000e000ff107b82 */ /* 0x000e220000000a00 */
[----:B------:R-:W-:Y:S02]  /*3de0*/  ISETP.NE.AND P0, PT, R26, 0x1, PT ;  /* 0x000000011a00780c */ /* 0x000fe40003f05270 */
[----:B------:R-:W-:-:S04]  /*3df0*/  LOP3.LUT R10, R10, 0x1, RZ, 0xc0, !PT ;  /* 0x000000010a0a7812 */ /* 0x000fc800078ec0ff */
[----:B------:R-:W-:Y:S01]  /*3e00*/  ISETP.NE.U32.AND P1, PT, R10, 0x1, PT ;  /* 0x000000010a00780c */ /* 0x000fe20003f25070 */
[----:B------:R-:W1:Y:S06]  /*3e10*/  LDC.64 R18, c[0x0][0x388] ;  /* 0x0000e200ff127b82 */ /* 0x000e6c0000000a00 */
[-C--:B------:R-:W-:Y:S02]  /*3e20*/  @P0 IMAD R21, R11, R9.reuse, R8 ;  /* 0x000000090b150224 */ /* 0x080fe400078e0208 */
[----:B------:R-:W2:Y:S08]  /*3e30*/  LDC.64 R14, c[0x0][0x380] ;  /* 0x0000e000ff0e7b82 */ /* 0x000eb00000000a00 */
[----:B------:R-:W4:Y:S01]  /*3e40*/  LDC.64 R12, c[0x0][0x388] ;  /* 0x0000e200ff0c7b82 */ /* 0x000f220000000a00 */
[----:B0-----:R-:W-:Y:S01]  /*3e50*/  @P0 IMAD.WIDE R16, R21, 0x4, R16 ;  /* 0x0000000415100825 */ /* 0x001fe200078e0210 */
[----:B------:R-:W-:-:S03]  /*3e60*/  @P0 IADD3 R21, PT, PT, R4, R9, RZ ;  /* 0x0000000904150210 */ /* 0x000fc60007ffe0ff */
[----:B------:R-:W-:Y:S02]  /*3e70*/  @P0 VIADD R9, R9, 0x2 ;  /* 0x0000000209090836 */ /* 0x000fe40000000000 */
[----:B-1----:R-:W-:-:S04]  /*3e80*/  @P0 IMAD.WIDE R18, R21, 0x4, R18 ;  /* 0x0000000415120825 */ /* 0x002fc800078e0212 */
[C---:B------:R-:W-:Y:S01]  /*3e90*/  @P0 IMAD.WIDE R20, R11.reuse, 0x4, R16 ;  /* 0x000000040b140825 */ /* 0x040fe200078e0210 */
[----:B------:R-:W5:Y:S03]  /*3ea0*/  @P0 LDG.E R23, desc[UR12][R18.64] ;  /* 0x0000000c12170981 */ /* 0x000f66000c1e1900 */
[----:B------:R-:W-:Y:S01]  /*3eb0*/  @!P1 IMAD R11, R11, R9, R8 ;  /* 0x000000090b0b9224 */ /* 0x000fe200078e0208 */
[----:B------:R-:W5:Y:S01]  /*3ec0*/  @P0 LDG.E R16, desc[UR12][R16.64] ;  /* 0x0000000c10100981 */ /* 0x000f62000c1e1900 */
[----:B------:R-:W-:Y:S02]  /*3ed0*/  @!P1 IMAD.IADD R9, R4, 0x1, R9 ;  /* 0x0000000104099824 */ /* 0x000fe400078e0209 */
[----:B--2---:R-:W-:Y:S01]  /*3ee0*/  @!P1 IMAD.WIDE R14, R11, 0x4, R14 ;  /* 0x000000040b0e9825 */ /* 0x004fe200078e020e */
[----:B------:R-:W2:Y:S03]  /*3ef0*/  @P0 LDG.E R20, desc[UR12][R20.64] ;  /* 0x0000000c14140981 */ /* 0x000ea6000c1e1900 */
[----:B----4-:R-:W-:Y:S01]  /*3f00*/  @!P1 IMAD.WIDE R12, R9, 0x4, R12 ;  /* 0x00000004090c9825 */ /* 0x010fe200078e020c */
[----:B------:R-:W2:Y:S04]  /*3f10*/  @P0 LDG.E R25, desc[UR12][R18.64+0x4] ;  /* 0x0000040c12190981 */ /* 0x000ea8000c1e1900 */
[----:B------:R-:W4:Y:S04]  /*3f20*/  @!P1 LDG.E R14, desc[UR12][R14.64] ;  /* 0x0000000c0e0e9981 */ /* 0x000f28000c1e1900 */
[----:B------:R-:W4:Y:S01]  /*3f30*/  @!P1 LDG.E R13, desc[UR12][R12.64] ;  /* 0x0000000c0c0d9981 */ /* 0x000f22000c1e1900 */
[----:B-----5:R-:W-:-:S04]  /*3f40*/  @P0 FADD R4, R16, -R23 ;  /* 0x8000001710040221 */ /* 0x020fc80000000000 */
[----:B------:R-:W-:Y:S01]  /*3f50*/  @P0 FADD R4, R5, |R4| ;  /* 0x4000000405040221 */ /* 0x000fe20000000000 */
[----:B--2---:R-:W-:-:S04]  /*3f60*/  @P0 FADD R25, R20, -R25 ;  /* 0x8000001914190221 */ /* 0x004fc80000000000 */
[----:B------:R-:W-:Y:S01]  /*3f70*/  @P0 FADD R5, R4, |R25| ;  /* 0x4000001904050221 */ /* 0x000fe20000000000 */
[----:B----4-:R-:W-:-:S04]  /*3f80*/  @!P1 FADD R4, R14, -R13 ;  /* 0x8000000d0e049221 */ /* 0x010fc80000000000 */
[----:B------:R-:W-:-:S07]  /*3f90*/  @!P1 FADD R5, R5, |R4| ;  /* 0x4000000405059221 */ /* 0x000fce0000000000 */
.L_x_82:
[----:B------:R-:W-:Y:S01]  /*3fa0*/  UIADD3 UR5, UPT, UPT, UR5, 0x1, URZ ;  /* 0x0000000105057890 */ /* 0x000fe2000fffe0ff */
[----:B------:R-:W-:-:S03]  /*3fb0*/  FADD R2, R5, R2 ;  /* 0x0000000205027221 */ /* 0x000fc60000000000 */
[----:B------:R-:W-:-:S09]  /*3fc0*/  UISETP.NE.AND UP0, UPT, UR5, UR11, UPT ;  /* 0x0000000b0500728c */ /* 0x000fd2000bf05270 */
[----:B------:R-:W-:Y:S05]  /*3fd0*/  BRA.U UP0, `(.L_x_86) ;  /* 0xfffffff500f47547 */ /* 0x000fea000b83ffff */
[----:B------:R-:W-:Y:S05]  /*3fe0*/  BRA `(.L_x_87) ;  /* 0x0000001000f07947 */ /* 0x000fea0003800000 */
.L_x_81:
[----:B------:R-:W0:Y:S02]  /*3ff0*/  LDC.64 R4, c[0x0][0x3a0] ;  /* 0x0000e800ff047b82 */ /* 0x000e240000000a00 */
[----:B0-----:R-:W4:Y:S01]  /*4000*/  LDG.E R4, desc[UR12][R4.64] ;  /* 0x0000000c04047981 */ /* 0x001f22000c1e1900 */
[----:B------:R-:W-:Y:S01]  /*4010*/  IMAD.MOV.U32 R2, RZ, RZ, RZ ;  /* 0x000000ffff027224 */ /* 0x000fe200078e00ff */
[----:B----4-:R-:W-:-:S13]  /*4020*/  R2UR UR14, R4 ;  /* 0x00000000040e72ca */ /* 0x010fda00000e0000 */
[----:B------:R-:W-:-:S04]  /*4030*/  UISETP.LT.AND UP0, UPT, UR14, 0x1, UPT ;  /* 0x000000010e00788c */ /* 0x000fc8000bf01270 */
[----:B------:R-:W-:-:S04]  /*4040*/  USEL UR5, UR14, 0x1, !UP0 ;  /* 0x000000010e057887 */ /* 0x000fc8000c000000 */
[----:B------:R-:W-:Y:S02]  /*4050*/  ULOP3.LUT UR15, UR5, 0x3, URZ, 0xc0, !UPT ;  /* 0x00000003050f7892 */ /* 0x000fe4000f8ec0ff */
[----:B------:R-:W-:-:S03]  /*4060*/  ULOP3.LUT UR7, UR5, 0x7ffffffc, URZ, 0xc0, !UPT ;  /* 0x7ffffffc05077892 */ /* 0x000fc6000f8ec0ff */
[----:B------:R-:W-:-:S09]  /*4070*/  UMOV UR5, URZ ;  /* 0x000000ff00057c82 */ /* 0x000fd20008000000 */
.L_x_123:
[----:B------:R-:W-:Y:S01]  /*4080*/  UISETP.GT.AND UP0, UPT, UR14, URZ, UPT ;  /* 0x000000ff0e00728c */ /* 0x000fe2000bf04270 */
[----:B------:R-:W-:-:S08]  /*4090*/  HFMA2 R4, -RZ, RZ, 0, 0 ;  /* 0x00000000ff047431 */ /* 0x000fd000000001ff */
[----:B--2-4-:R-:W-:Y:S05]  /*40a0*/  BRA.U !UP0, `(.L_x_88) ;  /* 0x00000011086c7547 */ /* 0x014fea000b800000 */
[----:B--2---:R-:W0:Y:S02]  /*40b0*/  LDC.64 R10, c[0x0][0x3a0] ;  /* 0x0000e800ff0a7b82 */ /* 0x004e240000000a00 */
[----:B0-----:R0:W5:Y:S01]  /*40c0*/  LDG.E R5, desc[UR12][R10.64+0x4] ;  /* 0x0000040c0a057981 */ /* 0x001162000c1e1900 */
[----:B------:R-:W-:Y:S01]  /*40d0*/  UISETP.GE.AND UP0, UPT, UR14, 0x4, UPT ;  /* 0x000000040e00788c */ /* 0x000fe2000bf06270 */
[----:B------:R-:W-:Y:S01]  /*40e0*/  CS2R R12, SRZ ;  /* 0x00000000000c7805 */ /* 0x000fe2000001ff00 */
[----:B------:R-:W-:Y:S01]  /*40f0*/  UIMAD UR10, UR14, UR5, URZ ;  /* 0x000000050e0a72a4 */ /* 0x000fe2000f8e02ff */
[----:B------:R-:W-:-:S06]  /*4100*/  UMOV UR6, URZ ;  /* 0x000000ff00067c82 */ /* 0x000fcc0008000000 */
[----:B0-----:R-:W-:Y:S05]  /*4110*/  BRA.U !UP0, `(.L_x_89) ;  /* 0x0000000908747547 */ /* 0x001fea000b800000 */
[----:B------:R-:W-:Y:S01]  /*4120*/  IMAD.MOV.U32 R4, RZ, RZ, RZ ;  /* 0x000000ffff047224 */ /* 0x000fe200078e00ff */
[----:B------:R-:W0:Y:S01]  /*4130*/  LDCU.128 UR16, c[0x0][0x380] ;  /* 0x00007000ff1077ac */ /* 0x000e220008000c00 */
[----:B------:R-:W-:-:S05]  /*4140*/  UMOV UR6, URZ ;  /* 0x000000ff00067c82 */ /* 0x000fca0008000000 */
.L_x_106:
[----:B------:R-:W-:Y:S01]  /*4150*/  UIADD3 UR8, UPT, UPT, UR10, UR6, URZ ;  /* 0x000000060a087290 */ /* 0x000fe2000fffe0ff */
[----:B0--3--:R-:W-:Y:S02]  /*4160*/  IMAD.U32 R34, RZ, RZ, UR16 ;  /* 0x00000010ff227e24 */ /* 0x009fe4000f8e00ff */
[----:B------:R-:W-:Y:S01]  /*4170*/  IMAD.U32 R35, RZ, RZ, UR17 ;  /* 0x00000011ff237e24 */ /* 0x000fe2000f8e00ff */
[----:B------:R-:W-:Y:S01]  /*4180*/  UIMAD.WIDE.U32 UR8, UR8, 0x4, UR18 ;  /* 0x00000004080878a5 */ /* 0x000fe2000f8e0012 */
[----:B-----5:R-:W-:-:S04]  /*4190*/  IMAD R9, R5, UR6, R8 ;  /* 0x0000000605097c24 */ /* 0x020fc8000f8e0208 */
[----:B------:R-:W-:Y:S01]  /*41a0*/  IMAD.WIDE R34, R9, 0x4, R34 ;  /* 0x0000000409227825 */ /* 0x000fe200078e0222 */
[----:B------:R-:W-:-:S03]  /*41b0*/  MOV R16, UR8 ;  /* 0x0000000800107c02 */ /* 0x000fc60008000f00 */
[----:B------:R-:W-:Y:S01]  /*41c0*/  IMAD.U32 R17, RZ, RZ, UR9 ;  /* 0x00000009ff117e24 */ /* 0x000fe2000f8e00ff */
[----:B--2---:R-:W2:Y:S05]  /*41d0*/  LDG.E R0, desc[UR12][R34.64] ;  /* 0x0000000c22007981 */ /* 0x004eaa000c1e1900 */
[----:B------:R-:W2:Y:S01]  /*41e0*/  LDG.E R17, desc[UR12][R16.64] ;  /* 0x0000000c10117981 */ /* 0x000ea2000c1e1900 */
[----:B------:R-:W-:Y:S01]  /*41f0*/  BSSY.RECONVERGENT B0, `(.L_x_90) ;  /* 0x0000009000007945 */ /* 0x000fe20003800200 */
[----:B------:R-:W-:-:S04]  /*4200*/  UIADD3 UR6, UPT, UPT, UR6, 0x4, URZ ;  /* 0x0000000406067890 */ /* 0x000fc8000fffe0ff */
[----:B------:R-:W-:Y:S01]  /*4210*/  UISETP.NE.AND UP0, UPT, UR6, UR7, UPT ;  /* 0x000000070600728c */ /* 0x000fe2000bf05270 */
[----:B--2---:R-:W-:-:S04]  /*4220*/  FADD R0, R0, -R17 ;  /* 0x8000001100007221 */ /* 0x004fc80000000000 */
[----:B------:R-:W0:Y:S02]  /*4230*/  F2F.F64.F32 R12, R0 ;  /* 0x00000000000c7310 */ /* 0x000e240000201800 */
[----:B01----:R-:W-:-:S10]  /*4240*/  DADD R10, -RZ, |R12| ;  /* 0x00000000ff0a7229 */ /* 0x003fd4000000050c */
[----:B------:R-:W-:Y:S01]  /*4250*/  IMAD.MOV.U32 R14, RZ, RZ, R10 ;  /* 0x000000ffff0e7224 */ /* 0x000fe200078e000a */
[----:B------:R-:W-:-:S07]  /*4260*/  MOV R10, 0x4280 ;  /* 0x00004280000a7802 */ /* 0x000fce0000000f00 */
[----:B------:R-:W-:Y:S05]  /*4270*/  CALL.REL.NOINC `($_Z8kmedoidsPfS_S_PiS0_S0_S_S0_$__internal_accurate_pow) ;  /* 0x0000001800dc7944 */ /* 0x000fea0003c00000 */
[----:B------:R-:W-:Y:S05]  /*4280*/  BSYNC.RECONVERGENT B0 ;  /* 0x0000000000007941 */ /* 0x000fea0003800200 */
.L_x_90:
        /* <DEDUP_REMOVED lines=15> */
.L_x_93:
[----:B------:R-:W-:-:S11]  /*4380*/  DADD R14, R12, 2 ;  /* 0x400000000c0e7429 */ /* 0x000fd60000000000 */
.L_x_92:
[----:B------:R-:W-:Y:S05]  /*4390*/  BSYNC.RECONVERGENT B0 ;  /* 0x0000000000007941 */ /* 0x000fea0003800200 */
.L_x_91:
[----:B------:R-:W-:Y:S02]  /*43a0*/  IMAD.U32 R16, RZ, RZ, UR8 ;  /* 0x00000008ff107e24 */ /* 0x000fe4000f8e00ff */
[----:B------:R-:W-:Y:S02]  /*43b0*/  IMAD.U32 R17, RZ, RZ, UR9 ;  /* 0x00000009ff117e24 */ /* 0x000fe4000f8e00ff */
[----:B------:R-:W-:-:S03]  /*43c0*/  IMAD.WIDE R34, R5, 0x4, R34 ;  /* 0x0000000405227825 */ /* 0x000fc600078e0222 */
[----:B------:R-:W2:Y:S04]  /*43d0*/  LDG.E R16, desc[UR12][R16.64+0x4] ;  /* 0x0000040c10107981 */ /* 0x000ea8000c1e1900 */
[----:B------:R-:W2:Y:S01]  /*43e0*/  LDG.E R9, desc[UR12][R34.64] ;  /* 0x0000000c22097981 */ /* 0x000ea2000c1e1900 */
[----:B------:R-:W0:Y:S01]  /*43f0*/  F2F.F64.F32 R10, R4 ;  /* 0x00000004000a7310 */ /* 0x000e220000201800 */
[----:B------:R-:W-:Y:S01]  /*4400*/  FSETP.NEU.AND P0, PT, R0, 1, PT ;  /* 0x3f8000000000780b */ /* 0x000fe20003f0d000 */
[----:B------:R-:W-:Y:S03]  /*4410*/  BSSY.RECONVERGENT B0, `(.L_x_94) ;  /* 0x000000b000007945 */ /* 0x000fe60003800200 */
[----:B------:R-:W-:-:S02]  /*4420*/  FSEL R12, R14, RZ, P0 ;  /* 0x000000ff0e0c7208 */ /* 0x000fc40000000000 */
[----:B------:R-:W-:-:S06]  /*4430*/  FSEL R13, R15, 1.875, P0 ;  /* 0x3ff000000f0d7808 */ /* 0x000fcc0000000000 */
[----:B0-----:R-:W-:-:S10]  /*4440*/  DADD R12, R10, R12 ;  /* 0x000000000a0c7229 */ /* 0x001fd4000000000c */
        /* <DEDUP_REMOVED lines=8> */
.L_x_94:
        /* <DEDUP_REMOVED lines=15> */
.L_x_97:
[----:B------:R-:W-:-:S11]  /*45c0*/  DADD R14, R36, 2 ;  /* 0x40000000240e7429 */ /* 0x000fd60000000000 */
.L_x_96:
[----:B------:R-:W-:Y:S05]  /*45d0*/  BSYNC.RECONVERGENT B0 ;  /* 0x0000000000007941 */ /* 0x000fea0003800200 */
.L_x_95:
        /* <DEDUP_REMOVED lines=15> */
[----:B------:R-:W-:Y:S02]  /*46d0*/  MOV R14, R10 ;  /* 0x0000000a000e7202 */ /* 0x000fe40000000f00 */
[----:B------:R-:W-:-:S07]  /*46e0*/  MOV R10, 0x4700 ;  /* 0x00004700000a7802 */ /* 0x000fce0000000f00 */
[----:B------:R-:W-:Y:S05]  /*46f0*/  CALL.REL.NOINC `($_Z8kmedoidsPfS_S_PiS0_S0_S_S0_$__internal_accurate_pow) ;  /* 0x0000001400bc7944 */ /* 0x000fea0003c00000 */
[----:B------:R-:W-:Y:S05]  /*4700*/  BSYNC.RECONVERGENT B0 ;  /* 0x0000000000007941 */ /* 0x000fea0003800200 */
.L_x_98:
        /* <DEDUP_REMOVED lines=15> */
.L_x_101:
[----:B------:R-:W-:-:S11]  /*4800*/  DADD R14, R36, 2 ;  /* 0x40000000240e7429 */ /* 0x000fd60000000000 */
.L_x_100:
[----:B------:R-:W-:Y:S05]  /*4810*/  BSYNC.RECONVERGENT B0 ;  /* 0x0000000000007941 */ /* 0x000fea0003800200 */
.L_x_99:
[----:B------:R-:W-:Y:S01]  /*4820*/  MOV R19, UR9 ;  /* 0x0000000900137c02 */ /* 0x000fe20008000f00 */
[----:B------:R-:W-:-:S04]  /*4830*/  IMAD.WIDE R34, R5, 0x4, R34 ;  /* 0x0000000405227825 */ /* 0x000fc800078e0222 */
[----:B------:R-:W-:Y:S01]  /*4840*/  IMAD.U32 R18, RZ, RZ, UR8 ;  /* 0x00000008ff127e24 */ /* 0x000fe2000f8e00ff */
        /* <DEDUP_REMOVED lines=16> */
.L_x_102:
        /* <DEDUP_REMOVED lines=15> */
.L_x_105:
[----:B------:R-:W-:-:S11]  /*4a40*/  DADD R14, R12, 2 ;  /* 0x400000000c0e7429 */ /* 0x000fd60000000000 */
.L_x_104:
[----:B------:R-:W-:Y:S05]  /*4a50*/  BSYNC.RECONVERGENT B0 ;  /* 0x0000000000007941 */ /* 0x000fea0003800200 */
.L_x_103:
[----:B------:R-:W0:Y:S01]  /*4a60*/  F2F.F64.F32 R10, R0 ;  /* 0x00000000000a7310 */ /* 0x000e220000201800 */
[----:B------:R-:W-:-:S04]  /*4a70*/  FSETP.NEU.AND P0, PT, R4, 1, PT ;  /* 0x3f8000000400780b */ /* 0x000fc80003f0d000 */
[----:B------:R-:W-:Y:S02]  /*4a80*/  FSEL R12, R14, RZ, P0 ;  /* 0x000000ff0e0c7208 */ /* 0x000fe40000000000 */
[----:B------:R-:W-:-:S06]  /*4a90*/  FSEL R13, R15, 1.875, P0 ;  /* 0x3ff000000f0d7808 */ /* 0x000fcc0000000000 */
[----:B0-----:R-:W-:-:S06]  /*4aa0*/  DADD R10, R10, R12 ;  /* 0x000000000a0a7229 */ /* 0x001fcc000000000c */
[----:B------:R1:W2:Y:S01]  /*4ab0*/  F2F.F32.F64 R4, R10 ;  /* 0x0000000a00047310 */ /* 0x0002a20000301000 */
[----:B------:R-:W-:Y:S05]  /*4ac0*/  BRA.U UP0, `(.L_x_106) ;  /* 0xfffffff500a07547 */ /* 0x000fea000b83ffff */
[----:B--2---:R0:W2:Y:S01]  /*4ad0*/  F2F.F64.F32 R12, R4 ;  /* 0x00000004000c7310 */ /* 0x0040a20000201800 */
[----:B------:R-:W-:-:S05]  /*4ae0*/  UMOV UR6, UR7 ;  /* 0x0000000700067c82 */ /* 0x000fca0008000000 */
.L_x_89:
[----:B------:R-:W-:-:S09]  /*4af0*/  UISETP.NE.AND UP0, UPT, UR15, URZ, UPT ;  /* 0x000000ff0f00728c */ /* 0x000fd2000bf05270 */
[----:B------:R-:W-:Y:S05]  /*4b00*/  BRA.U !UP0, `(.L_x_88) ;  /* 0x0000000508d47547 */ /* 0x000fea000b800000 */
[----:B------:R-:W4:Y:S01]  /*4b10*/  LDCU.128 UR16, c[0x0][0x380] ;  /* 0x00007000ff1077ac */ /* 0x000f220008000c00 */
[----:B-----5:R-:W-:Y:S01]  /*4b20*/  IMAD R9, R5, UR6, R8 ;  /* 0x0000000605097c24 */ /* 0x020fe2000f8e0208 */
[----:B------:R-:W-:-:S04]  /*4b30*/  UIADD3 UR8, UPT, UPT, UR10, UR6, URZ ;  /* 0x000000060a087290 */ /* 0x000fc8000fffe0ff */
[----:B----4-:R-:W-:Y:S01]  /*4b40*/  UIMAD.WIDE UR8, UR8, 0x4, UR18 ;  /* 0x00000004080878a5 */ /* 0x010fe2000f8e0212 */
[----:B---3--:R-:W-:Y:S01]  /*4b50*/  MOV R34, UR16 ;  /* 0x0000001000227c02 */ /* 0x008fe20008000f00 */
[----:B------:R-:W-:-:S04]  /*4b60*/  IMAD.U32 R35, RZ, RZ, UR17 ;  /* 0x00000011ff237e24 */ /* 0x000fc8000f8e00ff */
[----:B------:R-:W-:Y:S02]  /*4b70*/  IMAD.U32 R17, RZ, RZ, UR9 ;  /* 0x00000009ff117e24 */ /* 0x000fe4000f8e00ff */
[----:B------:R-:W-:Y:S02]  /*4b80*/  IMAD.U32 R16, RZ, RZ, UR8 ;  /* 0x00000008ff107e24 */ /* 0x000fe4000f8e00ff */
[----:B------:R-:W-:-:S03]  /*4b90*/  IMAD.WIDE R34, R9, 0x4, R34 ;  /* 0x0000000409227825 */ /* 0x000fc600078e0222 */
[----:B------:R-:W3:Y:S04]  /*4ba0*/  LDG.E R17, desc[UR12][R16.64] ;  /* 0x0000000c10117981 */ /* 0x000ee8000c1e1900 */
[----:B------:R-:W3:Y:S01]  /*4bb0*/  LDG.E R0, desc[UR12][R34.64] ;  /* 0x0000000c22007981 */ /* 0x000ee2000c1e1900 */
[----:B------:R-:W-:Y:S01]  /*4bc0*/  BSSY.RECONVERGENT B0, `(.L_x_107) ;  /* 0x0000007000007945 */ /* 0x000fe20003800200 */
[----:B---3--:R-:W-:-:S04]  /*4bd0*/  FADD R0, R0, -R17 ;  /* 0x8000001100007221 */ /* 0x008fc80000000000 */
[----:B------:R-:W1:Y:S02]  /*4be0*/  F2F.F64.F32 R36, R0 ;  /* 0x0000000000247310 */ /* 0x000e640000201800 */
[----:B-1----:R-:W-:-:S10]  /*4bf0*/  DADD R10, -RZ, |R36| ;  /* 0x00000000ff0a7229 */ /* 0x002fd40000000524 */
[----:B------:R-:W-:Y:S02]  /*4c00*/  MOV R14, R10 ;  /* 0x0000000a000e7202 */ /* 0x000fe40000000f00 */
[----:B------:R-:W-:-:S07]  /*4c10*/  MOV R10, 0x4c30 ;  /* 0x00004c30000a7802 */ /* 0x000fce0000000f00 */
[----:B0-2---:R-:W-:Y:S05]  /*4c20*/  CALL.REL.NOINC `($_Z8kmedoidsPfS_S_PiS0_S0_S_S0_$__internal_accurate_pow) ;  /* 0x0000001000707944 */ /* 0x005fea0003c00000 */
[----:B------:R-:W-:Y:S05]  /*4c30*/  BSYNC.RECONVERGENT B0 ;  /* 0x0000000000007941 */ /* 0x000fea0003800200 */
.L_x_107:
        /* <DEDUP_REMOVED lines=15> */
.L_x_110:
[----:B------:R-:W-:-:S11]  /*4d30*/  DADD R14, R36, 2 ;  /* 0x40000000240e7429 */ /* 0x000fd60000000000 */
.L_x_109:
[----:B------:R-:W-:Y:S05]  /*4d40*/  BSYNC.RECONVERGENT B0 ;  /* 0x0000000000007941 */ /* 0x000fea0003800200 */
.L_x_108:
[----:B------:R-:W-:Y:S01]  /*4d50*/  FSETP.NEU.AND P0, PT, R0, 1, PT ;  /* 0x3f8000000000780b */ /* 0x000fe20003f0d000 */
[----:B------:R-:W-:-:S03]  /*4d60*/  UISETP.NE.AND UP0, UPT, UR15, 0x1, UPT ;  /* 0x000000010f00788c */ /* 0x000fc6000bf05270 */
[----:B------:R-:W-:Y:S02]  /*4d70*/  FSEL R10, R14, RZ, P0 ;  /* 0x000000ff0e0a7208 */ /* 0x000fe40000000000 */
[----:B------:R-:W-:-:S06]  /*4d80*/  FSEL R11, R15, 1.875, P0 ;  /* 0x3ff000000f0b7808 */ /* 0x000fcc0000000000 */
[----:B------:R-:W-:-:S06]  /*4d90*/  DADD R12, R12, R10 ;  /* 0x000000000c0c7229 */ /* 0x000fcc000000000a */
[----:B------:R4:W0:Y:S01]  /*4da0*/  F2F.F32.F64 R4, R12 ;  /* 0x0000000c00047310 */ /* 0x0008220000301000 */
[----:B------:R-:W-:Y:S05]  /*4db0*/  BRA.U !UP0, `(.L_x_88) ;  /* 0x0000000508287547 */ /* 0x000fea000b800000 */
[----:B------:R-:W-:Y:S01]  /*4dc0*/  MOV R17, UR9 ;  /* 0x0000000900117c02 */ /* 0x000fe20008000f00 */
[----:B------:R-:W-:Y:S02]  /*4dd0*/  IMAD.U32 R16, RZ, RZ, UR8 ;  /* 0x00000008ff107e24 */ /* 0x000fe4000f8e00ff */
[----:B------:R-:W-:-:S03]  /*4de0*/  IMAD.WIDE R34, R5, 0x4, R34 ;  /* 0x0000000405227825 */ /* 0x000fc600078e0222 */
[----:B------:R-:W2:Y:S04]  /*4df0*/  LDG.E R17, desc[UR12][R16.64+0x4] ;  /* 0x0000040c10117981 */ /* 0x000ea8000c1e1900 */
[----:B------:R-:W2:Y:S01]  /*4e00*/  LDG.E R0, desc[UR12][R34.64] ;  /* 0x0000000c22007981 */ /* 0x000ea2000c1e1900 */
[----:B------:R-:W-:Y:S01]  /*4e10*/  BSSY.RECONVERGENT B0, `(.L_x_111) ;  /* 0x0000007000007945 */ /* 0x000fe20003800200 */
[----:B--2---:R-:W-:-:S04]  /*4e20*/  FADD R0, R0, -R17 ;  /* 0x8000001100007221 */ /* 0x004fc80000000000 */
[----:B----4-:R-:W1:Y:S02]  /*4e30*/  F2F.F64.F32 R12, R0 ;  /* 0x00000000000c7310 */ /* 0x010e640000201800 */
[----:B-1----:R-:W-:-:S10]  /*4e40*/  DADD R10, -RZ, |R12| ;  /* 0x00000000ff0a7229 */ /* 0x002fd4000000050c */
[----:B------:R-:W-:Y:S01]  /*4e50*/  IMAD.MOV.U32 R14, RZ, RZ, R10 ;  /* 0x000000ffff0e7224 */ /* 0x000fe200078e000a */
[----:B------:R-:W-:-:S07]  /*4e60*/  MOV R10, 0x4e80 ;  /* 0x00004e80000a7802 */ /* 0x000fce0000000f00 */
[----:B0-----:R-:W-:Y:S05]  /*4e70*/  CALL.REL.NOINC `($_Z8kmedoidsPfS_S_PiS0_S0_S_S0_$__internal_accurate_pow) ;  /* 0x0000000c00dc7944 */ /* 0x001fea0003c00000 */
[----:B------:R-:W-:Y:S05]  /*4e80*/  BSYNC.RECONVERGENT B0 ;  /* 0x0000000000007941 */ /* 0x000fea0003800200 */
.L_x_111:
        /* <DEDUP_REMOVED lines=15> */
.L_x_114:
[----:B------:R-:W-:-:S11]  /*4f80*/  DADD R14, R12, 2 ;  /* 0x400000000c0e7429 */ /* 0x000fd60000000000 */
.L_x_113:
[----:B------:R-:W-:Y:S05]  /*4f90*/  BSYNC.RECONVERGENT B0 ;  /* 0x0000000000007941 */ /* 0x000fea0003800200 */
.L_x_112:
[----:B------:R-:W0:Y:S01]  /*4fa0*/  F2F.F64.F32 R12, R4 ;  /* 0x00000004000c7310 */ /* 0x000e220000201800 */
[----:B------:R-:W-:Y:S01]  /*4fb0*/  FSETP.NEU.AND P0, PT, R0, 1, PT ;  /* 0x3f8000000000780b */ /* 0x000fe20003f0d000 */
[----:B------:R-:W-:-:S03]  /*4fc0*/  UISETP.NE.AND UP0, UPT, UR15, 0x2, UPT ;  /* 0x000000020f00788c */ /* 0x000fc6000bf05270 */
[----:B------:R-:W-:Y:S02]  /*4fd0*/  FSEL R10, R14, RZ, P0 ;  /* 0x000000ff0e0a7208 */ /* 0x000fe40000000000 */
[----:B------:R-:W-:-:S06]  /*4fe0*/  FSEL R11, R15, 1.875, P0 ;  /* 0x3ff000000f0b7808 */ /* 0x000fcc0000000000 */
[----:B0-----:R-:W-:-:S06]  /*4ff0*/  DADD R10, R12, R10 ;  /* 0x000000000c0a7229 */ /* 0x001fcc000000000a */
[----:B------:R0:W1:Y:S01]  /*5000*/  F2F.F32.F64 R4, R10 ;  /* 0x0000000a00047310 */ /* 0x0000620000301000 */
[----:B------:R-:W-:Y:S05]  /*5010*/  BRA.U !UP0, `(.L_x_88) ;  /* 0x0000000108907547 */ /* 0x000fea000b800000 */
[----:B------:R-:W-:Y:S01]  /*5020*/  IMAD.U32 R17, RZ, RZ, UR9 ;  /* 0x00000009ff117e24 */ /* 0x000fe2000f8e00ff */
[----:B------:R-:W-:Y:S01]  /*5030*/  MOV R16, UR8 ;  /* 0x0000000800107c02 */ /* 0x000fe20008000f00 */
[----:B------:R-:W-:-:S04]  /*5040*/  IMAD.WIDE R34, R5, 0x4, R34 ;  /* 0x0000000405227825 */ /* 0x000fc800078e0222 */
        /* <DEDUP_REMOVED lines=10> */
.L_x_115:
        /* <DEDUP_REMOVED lines=15> */
.L_x_118:
[----:B------:R-:W-:-:S11]  /*51e0*/  DADD R14, R12, 2 ;  /* 0x400000000c0e7429 */ /* 0x000fd60000000000 */
.L_x_117:
[----:B------:R-:W-:Y:S05]  /*51f0*/  BSYNC.RECONVERGENT B0 ;  /* 0x0000000000007941 */ /* 0x000fea0003800200 */
.L_x_116:
[----:B------:R-:W0:Y:S01]  /*5200*/  F2F.F64.F32 R4, R4 ;  /* 0x0000000400047310 */ /* 0x000e220000201800 */
[----:B------:R-:W-:-:S04]  /*5210*/  FSETP.NEU.AND P0, PT, R0, 1, PT ;  /* 0x3f8000000000780b */ /* 0x000fc80003f0d000 */
[----:B------:R-:W-:Y:S02]  /*5220*/  FSEL R10, R14, RZ, P0 ;  /* 0x000000ff0e0a7208 */ /* 0x000fe40000000000 */
[----:B------:R-:W-:-:S06]  /*5230*/  FSEL R11, R15, 1.875, P0 ;  /* 0x3ff000000f0b7808 */ /* 0x000fcc0000000000 */
[----:B0-----:R-:W-:-:S06]  /*5240*/  DADD R10, R4, R10 ;  /* 0x00000000040a7229 */ /* 0x001fcc000000000a */
[----:B------:R0:W1:Y:S05]  /*5250*/  F2F.F32.F64 R4, R10 ;  /* 0x0000000a00047310 */ /* 0x00006a0000301000 */
.L_x_88:
[----:B01----:R-:W-:Y:S01]  /*5260*/  VIADD R0, R4, 0xf3000000 ;  /* 0xf300000004007836 */ /* 0x003fe20000000000 */
[----:B-----5:R0:W1:Y:S01]  /*5270*/  MUFU.RSQ R9, R4 ;  /* 0x0000000400097308 */ /* 0x0200620000001400 */
[----:B------:R-:W-:Y:S03]  /*5280*/  BSSY.RECONVERGENT B0, `(.L_x_119) ;  /* 0x000000e000007945 */ /* 0x000fe60003800200 */
[----:B------:R-:W-:-:S13]  /*5290*/  ISETP.GT.U32.AND P0, PT, R0, 0x727fffff, PT ;  /* 0x727fffff0000780c */ /* 0x000fda0003f04070 */
[----:B01----:R-:W-:Y:S05]  /*52a0*/  @!P0 BRA `(.L_x_120) ;  /* 0x00000000001c8947 */ /* 0x003fea0003800000 */
[----:B------:R-:W-:Y:S01]  /*52b0*/  BSSY.RECONVERGENT B1, `(.L_x_121) ;  /* 0x0000004000017945 */ /* 0x000fe20003800200 */
[----:B--2-4-:R-:W-:Y:S01]  /*52c0*/  IMAD.MOV.U32 R13, RZ, RZ, R4 ;  /* 0x000000ffff0d7224 */ /* 0x014fe200078e0004 */
[----:B------:R-:W-:-:S07]  /*52d0*/  MOV R17, 0x52f0 ;  /* 0x000052f000117802 */ /* 0x000fce0000000f00 */
[----:B---3--:R-:W-:Y:S05]  /*52e0*/  CALL.REL.NOINC `($__internal_0_$__cuda_sm20_sqrt_rn_f32_slowpath) ;  /* 0x0000000000cc7944 */ /* 0x008fea0003c00000 */
[----:B------:R-:W-:Y:S05]  /*52f0*/  BSYNC.RECONVERGENT B1 ;  /* 0x0000000000017941 */ /* 0x000fea0003800200 */
.L_x_121:
[----:B------:R-:W-:Y:S01]  /*5300*/  IMAD.MOV.U32 R5, RZ, RZ, R12 ;  /* 0x000000ffff057224 */ /* 0x000fe200078e000c */
[----:B------:R-:W-:Y:S06]  /*5310*/  BRA `(.L_x_122) ;  /* 0x0000000000107947 */ /* 0x000fec0003800000 */
.L_x_120:
[C---:B------:R-:W-:Y:S01]  /*5320*/  FMUL.FTZ R5, R9.reuse, R4 ;  /* 0x0000000409057220 */ /* 0x040fe20000410000 */
[----:B------:R-:W-:-:S03]  /*5330*/  FMUL.FTZ R0, R9, 0.5 ;  /* 0x3f00000009007820 */ /* 0x000fc60000410000 */
[----:B------:R-:W-:-:S04]  /*5340*/  FFMA R4, -R5, R5, R4 ;  /* 0x0000000505047223 */ /* 0x000fc80000000104 */
[----:B------:R-:W-:-:S07]  /*5350*/  FFMA R5, R4, R0, R5 ;  /* 0x0000000004057223 */ /* 0x000fce0000000005 */
.L_x_122:
[----:B------:R-:W-:Y:S05]  /*5360*/  BSYNC.RECONVERGENT B0 ;  /* 0x0000000000007941 */ /* 0x000fea0003800200 */
.L_x_119:
[----:B------:R-:W-:Y:S01]  /*5370*/  UIADD3 UR5, UPT, UPT, UR5, 0x1, URZ ;  /* 0x0000000105057890 */ /* 0x000fe2000fffe0ff */
[----:B------:R-:W-:-:S03]  /*5380*/  FADD R2, R5, R2 ;  /* 0x0000000205027221 */ /* 0x000fc60000000000 */
[----:B------:R-:W-:-:S09]  /*5390*/  UISETP.NE.AND UP0, UPT, UR5, UR11, UPT ;  /* 0x0000000b0500728c */ /* 0x000fd2000bf05270 */
[----:B------:R-:W-:Y:S05]  /*53a0*/  BRA.U UP0, `(.L_x_123) ;  /* 0xffffffed00347547 */ /* 0x000fea000b83ffff */
.L_x_87:
[----:B------:R-:W0:Y:S01]  /*53b0*/  MUFU.RCP R5, R2 ;  /* 0x0000000200057308 */ /* 0x000e220000001000 */
[----:B------:R-:W-:Y:S07]  /*53c0*/  BSSY.RECONVERGENT B0, `(.L_x_124) ;  /* 0x000000b000007945 */ /* 0x000fee0003800200 */
[----:B------:R-:W1:Y:S01]  /*53d0*/  FCHK P0, R3, R2 ;  /* 0x0000000203007302 */ /* 0x000e620000000000 */
[----:B0-----:R-:W-:-:S04]  /*53e0*/  FFMA R0, R5, -R2, 1 ;  /* 0x3f80000005007423 */ /* 0x001fc80000000802 */
[----:B------:R-:W-:-:S04]  /*53f0*/  FFMA R0, R5, R0, R5 ;  /* 0x0000000005007223 */ /* 0x000fc80000000005 */
[----:B------:R-:W-:-:S04]  /*5400*/  FFMA R4, R0, R3, RZ ;  /* 0x0000000300047223 */ /* 0x000fc800000000ff */
[----:B------:R-:W-:-:S04]  /*5410*/  FFMA R5, R4, -R2, R3 ;  /* 0x8000000204057223 */ /* 0x000fc80000000003 */
[----:B------:R-:W-:Y:S01]  /*5420*/  FFMA R0, R0, R5, R4 ;  /* 0x0000000500007223 */ /* 0x000fe20000000004 */
[----:B-1----:R-:W-:Y:S06]  /*5430*/  @!P0 BRA `(.L_x_125) ;  /* 0x00000000000c8947 */ /* 0x002fec0003800000 */
[----:B------:R-:W-:-:S07]  /*5440*/  MOV R4, 0x5460 ;  /* 0x0000546000047802 */ /* 0x000fce0000000f00 */
[----:B--2345:R-:W-:Y:S05]  /*5450*/  CALL.REL.NOINC `($__internal_1_$__cuda_sm3x_div_rn_noftz_f32_slowpath) ;  /* 0x0000000000cc7944 */ /* 0x03cfea0003c00000 */
[----:B------:R-:W-:-:S07]  /*5460*/  MOV R0, R3 ;  /* 0x0000000300007202 */ /* 0x000fce0000000f00 */
.L_x_125:
[----:B------:R-:W-:Y:S05]  /*5470*/  BSYNC.RECONVERGENT B0 ;  /* 0x0000000000007941 */ /* 0x000fea0003800200 */
.L_x_124:
[----:B------:R-:W0:Y:S01]  /*5480*/  LDC.64 R2, c[0x0][0x3b0] ;  /* 0x0000ec00ff027b82 */ /* 0x000e220000000a00 */
[----:B-----5:R-:W-:Y:S02]  /*5490*/  IMAD.U32 R9, RZ, RZ, UR4 ;  /* 0x00000004ff097e24 */ /* 0x020fe4000f8e00ff */
[----:B------:R-:W-:Y:S01]  /*54a0*/  FADD R5, -R0, 1 ;  /* 0x3f80000000057421 */ /* 0x000fe20000000100 */
[----:B------:R-:W-:Y:S01]  /*54b0*/  UIADD3 UR4, UPT, UPT, UR4, 0x1, URZ ;  /* 0x0000000104047890 */ /* 0x000fe2000fffe0ff */
[----:B------:R-:W-:-:S03]  /*54c0*/  IMAD R9, R9, UR11, R8 ;  /* 0x0000000b09097c24 */ /* 0x000fc6000f8e0208 */
[----:B------:R-:W-:Y:S01]  /*54d0*/  UISETP.NE.AND UP0, UPT, UR4, UR11, UPT ;  /* 0x0000000b0400728c */ /* 0x000fe2000bf05270 */
[----:B0-----:R-:W-:-:S05]  /*54e0*/  IMAD.WIDE R2, R9, 0x4, R2 ;  /* 0x0000000409027825 */ /* 0x001fca00078e0202 */
[----:B------:R0:W-:Y:S03]  /*54f0*/  STG.E desc[UR12][R2.64], R5 ;  /* 0x0000000502007986 */ /* 0x0001e6000c10190c */
[----:B------:R-:W-:Y:S05]  /*5500*/  BRA.U UP0, `(.L_x_126) ;  /* 0xffffffc900107547 */ /* 0x000fea000b83ffff */
.L_x_42:
[----:B------:R-:W1:Y:S08]  /*5510*/  S2UR UR6, SR_CgaCtaId ;  /* 0x00000000000679c3 */ /* 0x000e700000008800 */
[----:B------:R-:W-:Y:S06]  /*5520*/  BAR.SYNC.DEFER_BLOCKING 0x0 ;  /* 0x0000000000007b1d */ /* 0x000fec0000010000 */
[----:B------:R-:W-:-:S02]  /*5530*/  UMOV UR5, 0x400 ;  /* 0x0000040000057882 */ /* 0x000fc40000000000 */
[----:B0-----:R-:W0:Y:S08]  /*5540*/  LDC.64 R4, c[0x0][0x398] ;  /* 0x0000e600ff047b82 */ /* 0x001e300000000a00 */
[----:B------:R-:W5:Y:S01]  /*5550*/  LDC.64 R2, c[0x0][0x390] ;  /* 0x0000e400ff027b82 */ /* 0x000f620000000a00 */
[----:B-1----:R-:W-:Y:S01]  /*5560*/  ULEA UR5, UR6, UR5, 0x18 ;  /* 0x0000000506057291 */ /* 0x002fe2000f8ec0ff */
[----:B0-----:R-:W-:-:S08]  /*5570*/  IMAD.WIDE R8, R8, 0x4, R4 ;  /* 0x0000000408087825 */ /* 0x001fd000078e0204 */
[----:B--2---:R-:W0:Y:S04]  /*5580*/  LDS R11, [UR5] ;  /* 0x00000005ff0b7984 */ /* 0x004e280008000800 */
[----:B------:R-:W-:Y:S01]  /*5590*/  STG.E desc[UR12][R8.64], R7 ;  /* 0x0000000708007986 */ /* 0x000fe2000c10190c */
[----:B0-----:R-:W-:-:S05]  /*55a0*/  FADD R11, R11, R6 ;  /* 0x000000060b0b7221 */ /* 0x001fca0000000000 */
[----:B------:R-:W-:Y:S01]  /*55b0*/  STS [UR5], R11 ;  /* 0x0000000bff007988 */ /* 0x000fe20008000805 */
[----:B------:R-:W-:Y:S06]  /*55c0*/  BAR.SYNC.DEFER_BLOCKING 0x0 ;  /* 0x0000000000007b1d */ /* 0x000fec0000010000 */
[----:B-----5:R-:W2:Y:S04]  /*55d0*/  LDG.E R5, desc[UR12][R2.64] ;  /* 0x0000000c02057981 */ /* 0x020ea8000c1e1900 */
[----:B------:R-:W2:Y:S02]  /*55e0*/  LDS R0, [UR5] ;  /* 0x00000005ff007984 */ /* 0x000ea40008000800 */
[----:B--2---:R-:W-:-:S05]  /*55f0*/  FADD R5, R0, R5 ;  /* 0x0000000500057221 */ /* 0x004fca0000000000 */
[----:B------:R-:W-:Y:S01]  /*5600*/  STG.E desc[UR12][R2.64], R5 ;  /* 0x0000000502007986 */ /* 0x000fe2000c10190c */
[----:B------:R-:W-:Y:S05]  /*5610*/  EXIT ;  /* 0x000000000000794d */ /* 0x000fea0003800000 */
        .weak           $__internal_0_$__cuda_sm20_sqrt_rn_f32_slowpath
        .type           $__internal_0_$__cuda_sm20_sqrt_rn_f32_slowpath,@function
        .size           $__internal_0_$__cuda_sm20_sqrt_rn_f32_slowpath,($__internal_1_$__cuda_sm3x_div_rn_noftz_f32_slowpath - $__internal_0_$__cuda_sm20_sqrt_rn_f32_slowpath)
$__internal_0_$__cuda_sm20_sqrt_rn_f32_slowpath:
[----:B------:R-:W-:-:S13]  /*5620*/  LOP3.LUT P0, RZ, R13, 0x7fffffff, RZ, 0xc0, !PT ;  /* 0x7fffffff0dff7812 */ /* 0x000fda000780c0ff */
[----:B------:R-:W-:Y:S01]  /*5630*/  @!P0 IMAD.MOV.U32 R10, RZ, RZ, R13 ;  /* 0x000000ffff0a8224 */ /* 0x000fe200078e000d */
[----:B------:R-:W-:Y:S06]  /*5640*/  @!P0 BRA `(.L_x_127) ;  /* 0x0000000000408947 */ /* 0x000fec0003800000 */
[----:B------:R-:W-:-:S13]  /*5650*/  FSETP.GEU.FTZ.AND P0, PT, R13, RZ, PT ;  /* 0x000000ff0d00720b */ /* 0x000fda0003f1e000 */
[----:B------:R-:W-:Y:S01]  /*5660*/  @!P0 IMAD.MOV.U32 R10, RZ, RZ, 0x7fffffff ;  /* 0x7fffffffff0a8424 */ /* 0x000fe200078e00ff */
[----:B------:R-:W-:Y:S06]  /*5670*/  @!P0 BRA `(.L_x_127) ;  /* 0x0000000000348947 */ /* 0x000fec0003800000 */
[----:B------:R-:W-:-:S13]  /*5680*/  FSETP.GTU.FTZ.AND P0, PT, |R13|, +INF , PT ;  /* 0x7f8000000d00780b */ /* 0x000fda0003f1c200 */
[----:B------:R-:W-:Y:S01]  /*5690*/  @P0 FADD.FTZ R10, R13, 1 ;  /* 0x3f8000000d0a0421 */ /* 0x000fe20000010000 */
[----:B------:R-:W-:Y:S06]  /*56a0*/  @P0 BRA `(.L_x_127) ;  /* 0x0000000000280947 */ /* 0x000fec0003800000 */
[----:B------:R-:W-:-:S13]  /*56b0*/  FSETP.NEU.FTZ.AND P0, PT, |R13|, +INF , PT ;  /* 0x7f8000000d00780b */ /* 0x000fda0003f1d200 */
[----:B------:R-:W-:-:S04]  /*56c0*/  @P0 FFMA R11, R13, 1.84467440737095516160e+19, RZ ;  /* 0x5f8000000d0b0823 */ /* 0x000fc800000000ff */
[----:B------:R-:W0:Y:S02]  /*56d0*/  @P0 MUFU.RSQ R10, R11 ;  /* 0x0000000b000a0308 */ /* 0x000e240000001400 */
[----:B0-----:R-:W-:Y:S01]  /*56e0*/  @P0 FMUL.FTZ R12, R11, R10 ;  /* 0x0000000a0b0c0220 */ /* 0x001fe20000410000 */
[----:B------:R-:W-:Y:S01]  /*56f0*/  @P0 FMUL.FTZ R16, R10, 0.5 ;  /* 0x3f0000000a100820 */ /* 0x000fe20000410000 */
[----:B------:R-:W-:Y:S02]  /*5700*/  @!P0 MOV R10, R13 ;  /* 0x0000000d000a8202 */ /* 0x000fe40000000f00 */
[----:B------:R-:W-:-:S04]  /*5710*/  @P0 FADD.FTZ R14, -R12, -RZ ;  /* 0x800000ff0c0e0221 */ /* 0x000fc80000010100 */
[----:B------:R-:W-:-:S04]  /*5720*/  @P0 FFMA R15, R12, R14, R11 ;  /* 0x0000000e0c0f0223 */ /* 0x000fc8000000000b */
[----:B------:R-:W-:-:S04]  /*5730*/  @P0 FFMA R15, R15, R16, R12 ;  /* 0x000000100f0f0223 */ /* 0x000fc8000000000c */
[----:B------:R-:W-:-:S07]  /*5740*/  @P0 FMUL.FTZ R10, R15, 2.3283064365386962891e-10 ;  /* 0x2f8000000f0a0820 */ /* 0x000fce0000410000 */
.L_x_127:
[----:B------:R-:W-:Y:S02]  /*5750*/  IMAD.MOV.U32 R12, RZ, RZ, R10 ;  /* 0x000000ffff0c7224 */ /* 0x000fe400078e000a */
[----:B------:R-:W-:Y:S02]  /*5760*/  IMAD.MOV.U32 R10, RZ, RZ, R17 ;  /* 0x000000ffff0a7224 */ /* 0x000fe400078e0011 */
[----:B------:R-:W-:-:S04]  /*5770*/  IMAD.MOV.U32 R11, RZ, RZ, 0x0 ;  /* 0x00000000ff0b7424 */ /* 0x000fc800078e00ff */
[----:B------:R-:W-:Y:S05]  /*5780*/  RET.REL.NODEC R10 `(_Z8kmedoidsPfS_S_PiS0_S0_S_S0_) ;  /* 0xffffffa80a1c7950 */ /* 0x000fea0003c3ffff */
        .weak           $__internal_1_$__cuda_sm3x_div_rn_noftz_f32_slowpath
        .type           $__internal_1_$__cuda_sm3x_div_rn_noftz_f32_slowpath,@function
        .size           $__internal_1_$__cuda_sm3x_div_rn_noftz_f32_slowpath,($_Z8kmedoidsPfS_S_PiS0_S0_S_S0_$__internal_accurate_pow - $__internal_1_$__cuda_sm3x_div_rn_noftz_f32_slowpath)
$__internal_1_$__cuda_sm3x_div_rn_noftz_f32_slowpath:
[----:B------:R-:W-:Y:S01]  /*5790*/  SHF.R.U32.HI R5, RZ, 0x17, R2 ;  /* 0x00000017ff057819 */ /* 0x000fe20000011602 */
[----:B------:R-:W-:Y:S01]  /*57a0*/  BSSY.RECONVERGENT B1, `(.L_x_128) ;  /* 0x0000062000017945 */ /* 0x000fe20003800200 */
[----:B------:R-:W-:Y:S02]  /*57b0*/  SHF.R.U32.HI R0, RZ, 0x17, R3 ;  /* 0x00000017ff007819 */ /* 0x000fe40000011603 */
[----:B------:R-:W-:Y:S02]  /*57c0*/  LOP3.LUT R15, R5, 0xff, RZ, 0xc0, !PT ;  /* 0x000000ff050f7812 */ /* 0x000fe400078ec0ff */
[----:B------:R-:W-:Y:S02]  /*57d0*/  LOP3.LUT R0, R0, 0xff, RZ, 0xc0, !PT ;  /* 0x000000ff00007812 */ /* 0x000fe400078ec0ff */
[----:B------:R-:W-:-:S03]  /*57e0*/  IADD3 R10, PT, PT, R15, -0x1, RZ ;  /* 0xffffffff0f0a7810 */ /* 0x000fc60007ffe0ff */
[----:B------:R-:W-:Y:S01]  /*57f0*/  VIADD R9, R0, 0xffffffff ;  /* 0xffffffff00097836 */ /* 0x000fe20000000000 */
[----:B------:R-:W-:-:S04]  /*5800*/  ISETP.GT.U32.AND P0, PT, R10, 0xfd, PT ;  /* 0x000000fd0a00780c */ /* 0x000fc80003f04070 */
[----:B------:R-:W-:-:S13]  /*5810*/  ISETP.GT.U32.OR P0, PT, R9, 0xfd, P0 ;  /* 0x000000fd0900780c */ /* 0x000fda0000704470 */
[----:B------:R-:W-:Y:S01]  /*5820*/  @!P0 IMAD.MOV.U32 R5, RZ, RZ, RZ ;  /* 0x000000ffff058224 */ /* 0x000fe200078e00ff */
[----:B------:R-:W-:Y:S06]  /*5830*/  @!P0 BRA `(.L_x_129) ;  /* 0x00000000005c8947 */ /* 0x000fec0003800000 */
[----:B------:R-:W-:Y:S02]  /*5840*/  FSETP.GTU.FTZ.AND P0, PT, |R3|, +INF , PT ;  /* 0x7f8000000300780b */ /* 0x000fe40003f1c200 */
[----:B------:R-:W-:-:S04]  /*5850*/  FSETP.GTU.FTZ.AND P1, PT, |R2|, +INF , PT ;  /* 0x7f8000000200780b */ /* 0x000fc80003f3c200 */
[----:B------:R-:W-:-:S13]  /*5860*/  PLOP3.LUT P0, PT, P0, P1, PT, 0xf8, 0x8f ;  /* 0x00000000008f781c */ /* 0x000fda0000703f70 */
[----:B------:R-:W-:Y:S05]  /*5870*/  @P0 BRA `(.L_x_130) ;  /* 0x00000004004c0947 */ /* 0x000fea0003800000 */
[----:B------:R-:W-:-:S13]  /*5880*/  LOP3.LUT P0, RZ, R2, 0x7fffffff, R3, 0xc8, !PT ;  /* 0x7fffffff02ff7812 */ /* 0x000fda000780c803 */
[----:B------:R-:W-:Y:S05]  /*5890*/  @!P0 BRA `(.L_x_131) ;  /* 0x00000004003c8947 */ /* 0x000fea0003800000 */
[C---:B------:R-:W-:Y:S02]  /*58a0*/  FSETP.NEU.FTZ.AND P1, PT, |R3|.reuse, +INF , PT ;  /* 0x7f8000000300780b */ /* 0x040fe40003f3d200 */
[----:B------:R-:W-:Y:S02]  /*58b0*/  FSETP.NEU.FTZ.AND P2, PT, |R2|, +INF , PT ;  /* 0x7f8000000200780b */ /* 0x000fe40003f5d200 */
[----:B------:R-:W-:-:S11]  /*58c0*/  FSETP.NEU.FTZ.AND P0, PT, |R3|, +INF , PT ;  /* 0x7f8000000300780b */ /* 0x000fd60003f1d200 */
[----:B------:R-:W-:Y:S05]  /*58d0*/  @!P2 BRA !P1, `(.L_x_131) ;  /* 0x00000004002ca947 */ /* 0x000fea0004800000 */
[----:B------:R-:W-:-:S04]  /*58e0*/  LOP3.LUT P1, RZ, R3, 0x7fffffff, RZ, 0xc0, !PT ;  /* 0x7fffffff03ff7812 */ /* 0x000fc8000782c0ff */
[----:B------:R-:W-:-:S13]  /*58f0*/  PLOP3.LUT P1, PT, P2, P1, PT, 0x2f, 0xf2 ;  /* 0x0000000000f2781c */ /* 0x000fda0001722577 */
[----:B------:R-:W-:Y:S05]  /*5900*/  @P1 BRA `(.L_x_132) ;  /* 0x0000000400181947 */ /* 0x000fea0003800000 */
[----:B------:R-:W-:-:S04]  /*5910*/  LOP3.LUT P1, RZ, R2, 0x7fffffff, RZ, 0xc0, !PT ;  /* 0x7fffffff02ff7812 */ /* 0x000fc8000782c0ff */
[----:B------:R-:W-:-:S13]  /*5920*/  PLOP3.LUT P0, PT, P0, P1, PT, 0x2f, 0xf2 ;  /* 0x0000000000f2781c */ /* 0x000fda0000702577 */
[----:B------:R-:W-:Y:S05]  /*5930*/  @P0 BRA `(.L_x_133) ;  /* 0x0000000400000947 */ /* 0x000fea0003800000 */
[----:B------:R-:W-:Y:S02]  /*5940*/  ISETP.GE.AND P0, PT, R9, RZ, PT ;  /* 0x000000ff0900720c */ /* 0x000fe40003f06270 */
[----:B------:R-:W-:-:S11]  /*5950*/  ISETP.GE.AND P1, PT, R10, RZ, PT ;  /* 0x000000ff0a00720c */ /* 0x000fd60003f26270 */
[----:B------:R-:W-:Y:S01]  /*5960*/  @P0 IMAD.MOV.U32 R5, RZ, RZ, RZ ;  /* 0x000000ffff050224 */ /* 0x000fe200078e00ff */
[----:B------:R-:W-:Y:S01]  /*5970*/  @!P0 MOV R5, 0xffffffc0 ;  /* 0xffffffc000058802 */ /* 0x000fe20000000f00 */
[----:B------:R-:W-:Y:S01]  /*5980*/  @!P0 FFMA R3, R3, 1.84467440737095516160e+19, RZ ;  /* 0x5f80000003038823 */ /* 0x000fe200000000ff */
[----:B------:R-:W-:-:S03]  /*5990*/  @!P1 FFMA R2, R2, 1.84467440737095516160e+19, RZ ;  /* 0x5f80000002029823 */ /* 0x000fc600000000ff */
[----:B------:R-:W-:-:S07]  /*59a0*/  @!P1 VIADD R5, R5, 0x40 ;  /* 0x0000004005059836 */ /* 0x000fce0000000000 */
.L_x_129:
[----:B------:R-:W-:Y:S01]  /*59b0*/  LEA R9, R15, 0xc0800000, 0x17 ;  /* 0xc08000000f097811 */ /* 0x000fe200078eb8ff */
[----:B------:R-:W-:Y:S04]  /*59c0*/  BSSY.RECONVERGENT B2, `(.L_x_134) ;  /* 0x0000036000027945 */ /* 0x000fe80003800200 */
[----:B------:R-:W-:Y:S02]  /*59d0*/  IMAD.IADD R9, R2, 0x1, -R9 ;  /* 0x0000000102097824 */ /* 0x000fe400078e0a09 */
[----:B------:R-:W-:Y:S02]  /*59e0*/  VIADD R2, R0, 0xffffff81 ;  /* 0xffffff8100027836 */ /* 0x000fe40000000000 */
[----:B------:R-:W0:Y:S01]  /*59f0*/  MUFU.RCP R10, R9 ;  /* 0x00000009000a7308 */ /* 0x000e220000001000 */
[----:B------:R-:W-:Y:S01]  /*5a00*/  FADD.FTZ R11, -R9, -RZ ;  /* 0x800000ff090b7221 */ /* 0x000fe20000010100 */
[C---:B------:R-:W-:Y:S01]  /*5a10*/  IMAD R0, R2.reuse, -0x800000, R3 ;  /* 0xff80000002007824 */ /* 0x040fe200078e0203 */
[----:B------:R-:W-:-:S04]  /*5a20*/  IADD3 R2, PT, PT, R2, 0x7f, -R15 ;  /* 0x0000007f02027810 */ /* 0x000fc80007ffe80f */
[----:B------:R-:W-:Y:S01]  /*5a30*/  IADD3 R2, PT, PT, R2, R5, RZ ;  /* 0x0000000502027210 */ /* 0x000fe20007ffe0ff */
[----:B0-----:R-:W-:-:S04]  /*5a40*/  FFMA R13, R10, R11, 1 ;  /* 0x3f8000000a0d7423 */ /* 0x001fc8000000000b */
[----:B------:R-:W-:-:S04]  /*5a50*/  FFMA R12, R10, R13, R10 ;  /* 0x0000000d0a0c7223 */ /* 0x000fc8000000000a */
[----:B------:R-:W-:-:S04]  /*5a60*/  FFMA R3, R0, R12, RZ ;  /* 0x0000000c00037223 */ /* 0x000fc800000000ff */
[----:B------:R-:W-:-:S04]  /*5a70*/  FFMA R10, R11, R3, R0 ;  /* 0x000000030b0a7223 */ /* 0x000fc80000000000 */
[----:B------:R-:W-:-:S04]  /*5a80*/  FFMA R13, R12, R10, R3 ;  /* 0x0000000a0c0d7223 */ /* 0x000fc80000000003 */
[----:B------:R-:W-:-:S04]  /*5a90*/  FFMA R10, R11, R13, R0 ;  /* 0x0000000d0b0a7223 */ /* 0x000fc80000000000 */
[----:B------:R-:W-:-:S05]  /*5aa0*/  FFMA R3, R12, R10, R13 ;  /* 0x0000000a0c037223 */ /* 0x000fca000000000d */
[----:B------:R-:W-:-:S04]  /*5ab0*/  SHF.R.U32.HI R0, RZ, 0x17, R3 ;  /* 0x00000017ff007819 */ /* 0x000fc80000011603 */
[----:B------:R-:W-:-:S05]  /*5ac0*/  LOP3.LUT R0, R0, 0xff, RZ, 0xc0, !PT ;  /* 0x000000ff00007812 */ /* 0x000fca00078ec0ff */
[----:B------:R-:W-:-:S04]  /*5ad0*/  IMAD.IADD R11, R0, 0x1, R2 ;  /* 0x00000001000b7824 */ /* 0x000fc800078e0202 */
[----:B------:R-:W-:-:S05]  /*5ae0*/  VIADD R0, R11, 0xffffffff ;  /* 0xffffffff0b007836 */ /* 0x000fca0000000000 */
[----:B------:R-:W-:-:S13]  /*5af0*/  ISETP.GE.U32.AND P0, PT, R0, 0xfe, PT ;  /* 0x000000fe0000780c */ /* 0x000fda0003f06070 */
[----:B------:R-:W-:Y:S05]  /*5b00*/  @!P0 BRA `(.L_x_135) ;  /* 0x0000000000808947 */ /* 0x000fea0003800000 */
[----:B------:R-:W-:-:S13]  /*5b10*/  ISETP.GT.AND P0, PT, R11, 0xfe, PT ;  /* 0x000000fe0b00780c */ /* 0x000fda0003f04270 */
[----:B------:R-:W-:Y:S05]  /*5b20*/  @P0 BRA `(.L_x_136) ;  /* 0x00000000006c0947 */ /* 0x000fea0003800000 */
[----:B------:R-:W-:-:S13]  /*5b30*/  ISETP.GE.AND P0, PT, R11, 0x1, PT ;  /* 0x000000010b00780c */ /* 0x000fda0003f06270 */
[----:B------:R-:W-:Y:S05]  /*5b40*/  @P0 BRA `(.L_x_137) ;  /* 0x0000000000740947 */ /* 0x000fea0003800000 */
[----:B------:R-:W-:Y:S02]  /*5b50*/  ISETP.GE.AND P0, PT, R11, -0x18, PT ;  /* 0xffffffe80b00780c */ /* 0x000fe40003f06270 */
[----:B------:R-:W-:-:S11]  /*5b60*/  LOP3.LUT R3, R3, 0x80000000, RZ, 0xc0, !PT ;  /* 0x8000000003037812 */ /* 0x000fd600078ec0ff */
[----:B------:R-:W-:Y:S05]  /*5b70*/  @!P0 BRA `(.L_x_137) ;  /* 0x0000000000688947 */ /* 0x000fea0003800000 */
[CCC-:B------:R-:W-:Y:S01]  /*5b80*/  FFMA.RZ R0, R12.reuse, R10.reuse, R13.reuse ;  /* 0x0000000a0c007223 */ /* 0x1c0fe2000000c00d */
[C---:B------:R-:W-:Y:S02]  /*5b90*/  VIADD R9, R11.reuse, 0x20 ;  /* 0x000000200b097836 */ /* 0x040fe40000000000 */
[-CC-:B------:R-:W-:Y:S01]  /*5ba0*/  FFMA.RM R5, R12, R10.reuse, R13.reuse ;  /* 0x0000000a0c057223 */ /* 0x180fe2000000400d */
[C---:B------:R-:W-:Y:S02]  /*5bb0*/  ISETP.NE.AND P2, PT, R11.reuse, RZ, PT ;  /* 0x000000ff0b00720c */ /* 0x040fe40003f45270 */
[----:B------:R-:W-:Y:S01]  /*5bc0*/  LOP3.LUT R2, R0, 0x7fffff, RZ, 0xc0, !PT ;  /* 0x007fffff00027812 */ /* 0x000fe200078ec0ff */
[----:B------:R-:W-:Y:S01]  /*5bd0*/  FFMA.RP R0, R12, R10, R13 ;  /* 0x0000000a0c007223 */ /* 0x000fe2000000800d */
[----:B------:R-:W-:Y:S02]  /*5be0*/  ISETP.NE.AND P1, PT, R11, RZ, PT ;  /* 0x000000ff0b00720c */ /* 0x000fe40003f25270 */
[----:B------:R-:W-:-:S02]  /*5bf0*/  LOP3.LUT R2, R2, 0x800000, RZ, 0xfc, !PT ;  /* 0x0080000002027812 */ /* 0x000fc400078efcff */
[----:B------:R-:W-:Y:S02]  /*5c00*/  IADD3 R10, PT, PT, -R11, RZ, RZ ;  /* 0x000000ff0b0a7210 */ /* 0x000fe40007ffe1ff */
[----:B------:R-:W-:Y:S02]  /*5c10*/  SHF.L.U32 R9, R2, R9, RZ ;  /* 0x0000000902097219 */ /* 0x000fe400000006ff */
[----:B------:R-:W-:Y:S02]  /*5c20*/  FSETP.NEU.FTZ.AND P0, PT, R0, R5, PT ;  /* 0x000000050000720b */ /* 0x000fe40003f1d000 */
[----:B------:R-:W-:Y:S02]  /*5c30*/  SEL R5, R10, RZ, P2 ;  /* 0x000000ff0a057207 */ /* 0x000fe40001000000 */
[----:B------:R-:W-:Y:S02]  /*5c40*/  ISETP.NE.AND P1, PT, R9, RZ, P1 ;  /* 0x000000ff0900720c */ /* 0x000fe40000f25270 */
[----:B------:R-:W-:-:S02]  /*5c50*/  SHF.R.U32.HI R5, RZ, R5, R2 ;  /* 0x00000005ff057219 */ /* 0x000fc40000011602 */
[----:B------:R-:W-:Y:S02]  /*5c60*/  PLOP3.LUT P0, PT, P0, P1, PT, 0xf8, 0x8f ;  /* 0x00000000008f781c */ /* 0x000fe40000703f70 */
[----:B------:R-:W-:Y:S02]  /*5c70*/  SHF.R.U32.HI R9, RZ, 0x1, R5 ;  /* 0x00000001ff097819 */ /* 0x000fe40000011605 */
[----:B------:R-:W-:-:S04]  /*5c80*/  SEL R0, RZ, 0x1, !P0 ;  /* 0x00000001ff007807 */ /* 0x000fc80004000000 */
[----:B------:R-:W-:-:S04]  /*5c90*/  LOP3.LUT R0, R0, 0x1, R9, 0xf8, !PT ;  /* 0x0000000100007812 */ /* 0x000fc800078ef809 */
[----:B------:R-:W-:-:S05]  /*5ca0*/  LOP3.LUT R0, R0, R5, RZ, 0xc0, !PT ;  /* 0x0000000500007212 */ /* 0x000fca00078ec0ff */
[----:B------:R-:W-:-:S05]  /*5cb0*/  IMAD.IADD R0, R9, 0x1, R0 ;  /* 0x0000000109007824 */ /* 0x000fca00078e0200 */
[----:B------:R-:W-:Y:S01]  /*5cc0*/  LOP3.LUT R3, R0, R3, RZ, 0xfc, !PT ;  /* 0x0000000300037212 */ /* 0x000fe200078efcff */
[----:B------:R-:W-:Y:S06]  /*5cd0*/  BRA `(.L_x_137) ;  /* 0x0000000000107947 */ /* 0x000fec0003800000 */
.L_x_136:
[----:B------:R-:W-:-:S04]  /*5ce0*/  LOP3.LUT R3, R3, 0x80000000, RZ, 0xc0, !PT ;  /* 0x8000000003037812 */ /* 0x000fc800078ec0ff */
[----:B------:R-:W-:Y:S01]  /*5cf0*/  LOP3.LUT R3, R3, 0x7f800000, RZ, 0xfc, !PT ;  /* 0x7f80000003037812 */ /* 0x000fe200078efcff */
[----:B------:R-:W-:Y:S06]  /*5d00*/  BRA `(.L_x_137) ;  /* 0x0000000000047947 */ /* 0x000fec0003800000 */
.L_x_135:
[----:B------:R-:W-:-:S07]  /*5d10*/  IMAD R3, R2, 0x800000, R3 ;  /* 0x0080000002037824 */ /* 0x000fce00078e0203 */
.L_x_137:
[----:B------:R-:W-:Y:S05]  /*5d20*/  BSYNC.RECONVERGENT B2 ;  /* 0x0000000000027941 */ /* 0x000fea0003800200 */
.L_x_134:
[----:B------:R-:W-:Y:S05]  /*5d30*/  BRA `(.L_x_138) ;  /* 0x0000000000207947 */ /* 0x000fea0003800000 */
.L_x_133:
[----:B------:R-:W-:-:S04]  /*5d40*/  LOP3.LUT R3, R2, 0x80000000, R3, 0x48, !PT ;  /* 0x8000000002037812 */ /* 0x000fc800078e4803 */
[----:B------:R-:W-:Y:S01]  /*5d50*/  LOP3.LUT R3, R3, 0x7f800000, RZ, 0xfc, !PT ;  /* 0x7f80000003037812 */ /* 0x000fe200078efcff */
[----:B------:R-:W-:Y:S06]  /*5d60*/  BRA `(.L_x_138) ;  /* 0x0000000000147947 */ /* 0x000fec0003800000 */
.L_x_132:
[----:B------:R-:W-:Y:S01]  /*5d70*/  LOP3.LUT R3, R2, 0x80000000, R3, 0x48, !PT ;  /* 0x8000000002037812 */ /* 0x000fe200078e4803 */
[----:B------:R-:W-:Y:S06]  /*5d80*/  BRA `(.L_x_138) ;  /* 0x00000000000c7947 */ /* 0x000fec0003800000 */
.L_x_131:
[----:B------:R-:W0:Y:S01]  /*5d90*/  MUFU.RSQ R3, -QNAN ;  /* 0xffc0000000037908 */ /* 0x000e220000001400 */
[----:B------:R-:W-:Y:S05]  /*5da0*/  BRA `(.L_x_138) ;  /* 0x0000000000047947 */ /* 0x000fea0003800000 */
.L_x_130:
[----:B------:R-:W-:-:S07]  /*5db0*/  FADD.FTZ R3, R3, R2 ;  /* 0x0000000203037221 */ /* 0x000fce0000010000 */
.L_x_138:
[----:B------:R-:W-:Y:S05]  /*5dc0*/  BSYNC.RECONVERGENT B1 ;  /* 0x0000000000017941 */ /* 0x000fea0003800200 */
.L_x_128:
[----:B------:R-:W-:-:S04]  /*5dd0*/  IMAD.MOV.U32 R5, RZ, RZ, 0x0 ;  /* 0x00000000ff057424 */ /* 0x000fc800078e00ff */
[----:B0-----:R-:W-:Y:S05]  /*5de0*/  RET.REL.NODEC R4 `(_Z8kmedoidsPfS_S_PiS0_S0_S_S0_) ;  /* 0xffffffa004847950 */ /* 0x001fea0003c3ffff */
        .type           $_Z8kmedoidsPfS_S_PiS0_S0_S_S0_$__internal_accurate_pow,@function
        .size           $_Z8kmedoidsPfS_S_PiS0_S0_S_S0_$__internal_accurate_pow,(.L_x_143 - $_Z8kmedoidsPfS_S_PiS0_S0_S_S0_$__internal_accurate_pow)
$_Z8kmedoidsPfS_S_PiS0_S0_S_S0_$__internal_accurate_pow:
[----:B------:R-:W-:Y:S01]  /*5df0*/  ISETP.GT.U32.AND P1, PT, R11, 0xfffff, PT ;  /* 0x000fffff0b00780c */ /* 0x000fe20003f24070 */
[----:B------:R-:W-:Y:S01]  /*5e00*/  UMOV UR20, 0x7d2cafe2 ;  /* 0x7d2cafe200147882 */ /* 0x000fe20000000000 */
[----:B------:R-:W-:Y:S01]  /*5e10*/  MOV R15, R11 ;  /* 0x0000000b000f7202 */ /* 0x000fe20000000f00 */
[----:B------:R-:W-:Y:S01]  /*5e20*/  UMOV UR21, 0x3eb0f5ff ;  /* 0x3eb0f5ff00157882 */ /* 0x000fe20000000000 */
[----:B------:R-:W-:Y:S01]  /*5e30*/  SHF.R.U32.HI R11, RZ, 0x14, R11 ;  /* 0x00000014ff0b7819 */ /* 0x000fe2000001160b */
[----:B------:R-:W-:Y:S01]  /*5e40*/  UMOV UR22, 0x3b39803f ;  /* 0x3b39803f00167882 */ /* 0x000fe20000000000 */
[----:B------:R-:W-:-:S07]  /*5e50*/  UMOV UR23, 0x3c7abc9e ;  /* 0x3c7abc9e00177882 */ /* 0x000fce0000000000 */
[----:B------:R-:W-:-:S10]  /*5e60*/  @!P1 DMUL R16, R14, 1.80143985094819840000e+16 ;  /* 0x435000000e109828 */ /* 0x000fd40000000000 */
[----:B------:R-:W-:Y:S01]  /*5e70*/  @!P1 IMAD.MOV.U32 R15, RZ, RZ, R17 ;  /* 0x000000ffff0f9224 */ /* 0x000fe200078e0011 */
[----:B------:R-:W-:Y:S01]  /*5e80*/  @!P1 LEA.HI R11, R17, 0xffffffca, RZ, 0xc ;  /* 0xffffffca110b9811 */ /* 0x000fe200078f60ff */
[----:B------:R-:W-:Y:S02]  /*5e90*/  @!P1 IMAD.MOV.U32 R14, RZ, RZ, R16 ;  /* 0x000000ffff0e9224 */ /* 0x000fe400078e0010 */
[----:B------:R-:W-:Y:S01]  /*5ea0*/  IMAD.MOV.U32 R17, RZ, RZ, 0x43300000 ;  /* 0x43300000ff117424 */ /* 0x000fe200078e00ff */
[----:B------:R-:W-:Y:S02]  /*5eb0*/  LOP3.LUT R15, R15, 0x800fffff, RZ, 0xc0, !PT ;  /* 0x800fffff0f0f7812 */ /* 0x000fe400078ec0ff */
[----:B------:R-:W-:Y:S02]  /*5ec0*/  MOV R22, R14 ;  /* 0x0000000e00167202 */ /* 0x000fe40000000f00 */
[----:B------:R-:W-:Y:S02]  /*5ed0*/  LOP3.LUT R15, R15, 0x3ff00000, RZ, 0xfc, !PT ;  /* 0x3ff000000f0f7812 */ /* 0x000fe400078efcff */
[----:B------:R-:W-:-:S02]  /*5ee0*/  IADD3 R16, PT, PT, R11, -0x3ff, RZ ;  /* 0xfffffc010b107810 */ /* 0x000fc40007ffe0ff */
[----:B------:R-:W-:Y:S01]  /*5ef0*/  ISETP.GE.U32.AND P2, PT, R15, 0x3ff6a09f, PT ;  /* 0x3ff6a09f0f00780c */ /* 0x000fe20003f46070 */
[----:B------:R-:W-:-:S12]  /*5f00*/  IMAD.MOV.U32 R23, RZ, RZ, R15 ;  /* 0x000000ffff177224 */ /* 0x000fd800078e000f */
[----:B------:R-:W-:Y:S02]  /*5f10*/  @P2 VIADD R14, R23, 0xfff00000 ;  /* 0xfff00000170e2836 */ /* 0x000fe40000000000 */
[----:B------:R-:W-:-:S03]  /*5f20*/  @P2 VIADD R16, R11, 0xfffffc02 ;  /* 0xfffffc020b102836 */ /* 0x000fc60000000000 */
[----:B------:R-:W-:Y:S01]  /*5f30*/  @P2 MOV R23, R14 ;  /* 0x0000000e00172202 */ /* 0x000fe20000000f00 */
[----:B------:R-:W-:Y:S01]  /*5f40*/  IMAD.MOV.U32 R14, RZ, RZ, RZ ;  /* 0x000000ffff0e7224 */ /* 0x000fe200078e00ff */
[----:B------:R-:W-:-:S04]  /*5f50*/  LOP3.LUT R16, R16, 0x80000000, RZ, 0x3c, !PT ;  /* 0x8000000010107812 */ /* 0x000fc800078e3cff */
[C---:B------:R-:W-:Y:S02]  /*5f60*/  DADD R18, R22.reuse, 1 ;  /* 0x3ff0000016127429 */ /* 0x040fe40000000000 */
[----:B------:R-:W-:-:S04]  /*5f70*/  DADD R22, R22, -1 ;  /* 0xbff0000016167429 */ /* 0x000fc80000000000 */
[----:B------:R-:W0:Y:S02]  /*5f80*/  MUFU.RCP64H R15, R19 ;  /* 0x00000013000f7308 */ /* 0x000e240000001800 */
[----:B0-----:R-:W-:-:S08]  /*5f90*/  DFMA R30, -R18, R14, 1 ;  /* 0x3ff00000121e742b */ /* 0x001fd0000000010e */
[----:B------:R-:W-:-:S08]  /*5fa0*/  DFMA R30, R30, R30, R30 ;  /* 0x0000001e1e1e722b */ /* 0x000fd0000000001e */
[----:B------:R-:W-:Y:S01]  /*5fb0*/  DFMA R30, R14, R30, R14 ;  /* 0x0000001e0e1e722b */ /* 0x000fe2000000000e */
[----:B------:R-:W-:Y:S01]  /*5fc0*/  IMAD.MOV.U32 R14, RZ, RZ, 0x41ad3b5a ;  /* 0x41ad3b5aff0e7424 */ /* 0x000fe200078e00ff */
[----:B------:R-:W-:-:S06]  /*5fd0*/  MOV R15, 0x3ed0f5d2 ;  /* 0x3ed0f5d2000f7802 */ /* 0x000fcc0000000f00 */
[----:B------:R-:W-:-:S08]  /*5fe0*/  DMUL R20, R22, R30 ;  /* 0x0000001e16147228 */ /* 0x000fd00000000000 */
[----:B------:R-:W-:-:S08]  /*5ff0*/  DFMA R20, R22, R30, R20 ;  /* 0x0000001e1614722b */ /* 0x000fd00000000014 */
[-C--:B------:R-:W-:Y:S02]  /*6000*/  DMUL R28, R20, R20.reuse ;  /* 0x00000014141c7228 */ /* 0x080fe40000000000 */
[----:B------:R-:W-:Y:S02]  /*6010*/  DADD R18, R22, -R20 ;  /* 0x0000000016127229 */ /* 0x000fe40000000814 */
[----:B------:R-:W-:-:S04]  /*6020*/  DMUL R26, R20, R20 ;  /* 0x00000014141a7228 */ /* 0x000fc80000000000 */
[----:B------:R-:W-:Y:S01]  /*6030*/  DFMA R14, R28, UR20, R14 ;  /* 0x000000141c0e7c2b */ /* 0x000fe2000800000e */
[----:B------:R-:W-:Y:S01]  /*6040*/  UMOV UR20, 0x75488a3f ;  /* 0x75488a3f00147882 */ /* 0x000fe20000000000 */
[----:B------:R-:W-:Y:S01]  /*6050*/  UMOV UR21, 0x3ef3b20a ;  /* 0x3ef3b20a00157882 */ /* 0x000fe20000000000 */
[----:B------:R-:W-:-:S05]  /*6060*/  DADD R18, R18, R18 ;  /* 0x0000000012127229 */ /* 0x000fca0000000012 */
[----:B------:R-:W-:Y:S01]  /*6070*/  DFMA R24, R28, R14, UR20 ;  /* 0x000000141c187e2b */ /* 0x000fe2000800000e */
[----:B------:R-:W-:Y:S01]  /*6080*/  UMOV UR20, 0xe4faecd5 ;  /* 0xe4faecd500147882 */ /* 0x000fe20000000000 */
[----:B------:R-:W-:Y:S01]  /*6090*/  UMOV UR21, 0x3f1745cd ;  /* 0x3f1745cd00157882 */ /* 0x000fe20000000000 */
[----:B------:R-:W-:-:S05]  /*60a0*/  DFMA R18, R22, -R20, R18 ;  /* 0x800000141612722b */ /* 0x000fca0000000012 */
[----:B------:R-:W-:Y:S01]  /*60b0*/  DFMA R24, R28, R24, UR20 ;  /* 0x000000141c187e2b */ /* 0x000fe20008000018 */
[----:B------:R-:W-:Y:S01]  /*60c0*/  UMOV UR20, 0x258a578b ;  /* 0x258a578b00147882 */ /* 0x000fe20000000000 */
[----:B------:R-:W-:Y:S01]  /*60d0*/  UMOV UR21, 0x3f3c71c7 ;  /* 0x3f3c71c700157882 */ /* 0x000fe20000000000 */
[----:B------:R-:W-:Y:S02]  /*60e0*/  DMUL R18, R30, R18 ;  /* 0x000000121e127228 */ /* 0x000fe40000000000 */
[----:B------:R-:W-:-:S03]  /*60f0*/  DFMA R30, R20, R20, -R26 ;  /* 0x00000014141e722b */ /* 0x000fc6000000081a */
[----:B------:R-:W-:Y:S01]  /*6100*/  DFMA R24, R28, R24, UR20 ;  /* 0x000000141c187e2b */ /* 0x000fe20008000018 */
[----:B------:R-:W-:Y:S01]  /*6110*/  UMOV UR20, 0x9242b910 ;  /* 0x9242b91000147882 */ /* 0x000fe20000000000 */
[----:B------:R-:W-:-:S03]  /*6120*/  UMOV UR21, 0x3f624924 ;  /* 0x3f62492400157882 */ /* 0x000fc60000000000 */
[----:B------:R-:W-:Y:S02]  /*6130*/  VIADD R33, R19, 0x100000 ;  /* 0x0010000013217836 */ /* 0x000fe40000000000 */
[----:B------:R-:W-:Y:S01]  /*6140*/  IMAD.MOV.U32 R32, RZ, RZ, R18 ;  /* 0x000000ffff207224 */ /* 0x000fe200078e0012 */
[----:B------:R-:W-:Y:S01]  /*6150*/  DFMA R24, R28, R24, UR20 ;  /* 0x000000141c187e2b */ /* 0x000fe20008000018 */
[----:B------:R-:W-:Y:S01]  /*6160*/  UMOV UR20, 0x99999dfb ;  /* 0x99999dfb00147882 */ /* 0x000fe20000000000 */
[----:B------:R-:W-:-:S03]  /*6170*/  UMOV UR21, 0x3f899999 ;  /* 0x3f89999900157882 */ /* 0x000fc60000000000 */
[----:B------:R-:W-:-:S03]  /*6180*/  DFMA R30, R20, R32, R30 ;  /* 0x00000020141e722b */ /* 0x000fc6000000001e */
[----:B------:R-:W-:Y:S01]  /*6190*/  DFMA R24, R28, R24, UR20 ;  /* 0x000000141c187e2b */ /* 0x000fe20008000018 */
[----:B------:R-:W-:Y:S01]  /*61a0*/  UMOV UR20, 0x55555555 ;  /* 0x5555555500147882 */ /* 0x000fe20000000000 */
[----:B------:R-:W-:-:S06]  /*61b0*/  UMOV UR21, 0x3fb55555 ;  /* 0x3fb5555500157882 */ /* 0x000fcc0000000000 */
[----:B------:R-:W-:-:S08]  /*61c0*/  DFMA R14, R28, R24, UR20 ;  /* 0x000000141c0e7e2b */ /* 0x000fd00008000018 */
[----:B------:R-:W-:Y:S01]  /*61d0*/  DADD R22, -R14, UR20 ;  /* 0x000000140e167e29 */ /* 0x000fe20008000100 */
[----:B------:R-:W-:Y:S01]  /*61e0*/  UMOV UR20, 0xb9e7b0 ;  /* 0x00b9e7b000147882 */ /* 0x000fe20000000000 */
[----:B------:R-:W-:-:S06]  /*61f0*/  UMOV UR21, 0x3c46a4cb ;  /* 0x3c46a4cb00157882 */ /* 0x000fcc0000000000 */
[----:B------:R-:W-:Y:S02]  /*6200*/  DFMA R24, R28, R24, R22 ;  /* 0x000000181c18722b */ /* 0x000fe40000000016 */
[----:B------:R-:W-:-:S06]  /*6210*/  DMUL R22, R20, R26 ;  /* 0x0000001a14167228 */ /* 0x000fcc0000000000 */
[----:B------:R-:W-:Y:S01]  /*6220*/  DADD R24, R24, -UR20 ;  /* 0x8000001418187e29 */ /* 0x000fe20008000000 */
[----:B------:R-:W-:Y:S01]  /*6230*/  UMOV UR20, 0x80000000 ;  /* 0x8000000000147882 */ /* 0x000fe20000000000 */
[----:B------:R-:W-:Y:S01]  /*6240*/  DFMA R28, R20, R26, -R22 ;  /* 0x0000001a141c722b */ /* 0x000fe20000000816 */
[----:B------:R-:W-:-:S07]  /*6250*/  UMOV UR21, 0x43300000 ;  /* 0x4330000000157882 */ /* 0x000fce0000000000 */
[----:B------:R-:W-:Y:S02]  /*6260*/  DFMA R28, R18, R26, R28 ;  /* 0x0000001a121c722b */ /* 0x000fe4000000001c */
[----:B------:R-:W-:-:S06]  /*6270*/  DADD R26, R14, R24 ;  /* 0x000000000e1a7229 */ /* 0x000fcc0000000018 */
[----:B------:R-:W-:Y:S02]  /*6280*/  DFMA R30, R20, R30, R28 ;  /* 0x0000001e141e722b */ /* 0x000fe4000000001c */
[----:B------:R-:W-:Y:S02]  /*6290*/  DMUL R28, R26, R22 ;  /* 0x000000161a1c7228 */ /* 0x000fe40000000000 */
[----:B------:R-:W-:-:S06]  /*62a0*/  DADD R14, R14, -R26 ;  /* 0x000000000e0e7229 */ /* 0x000fcc000000081a */
[----:B------:R-:W-:Y:S02]  /*62b0*/  DFMA R32, R26, R22, -R28 ;  /* 0x000000161a20722b */ /* 0x000fe4000000081c */
[----:B------:R-:W-:-:S06]  /*62c0*/  DADD R14, R24, R14 ;  /* 0x00000000180e7229 */ /* 0x000fcc000000000e */
[----:B------:R-:W-:-:S08]  /*62d0*/  DFMA R30, R26, R30, R32 ;  /* 0x0000001e1a1e722b */ /* 0x000fd00000000020 */
[----:B------:R-:W-:-:S08]  /*62e0*/  DFMA R30, R14, R22, R30 ;  /* 0x000000160e1e722b */ /* 0x000fd0000000001e */
[----:B------:R-:W-:-:S08]  /*62f0*/  DADD R22, R28, R30 ;  /* 0x000000001c167229 */ /* 0x000fd0000000001e */
[--C-:B------:R-:W-:Y:S02]  /*6300*/  DADD R14, R20, R22.reuse ;  /* 0x00000000140e7229 */ /* 0x100fe40000000016 */
[----:B------:R-:W-:-:S06]  /*6310*/  DADD R28, R28, -R22 ;  /* 0x000000001c1c7229 */ /* 0x000fcc0000000816 */
[----:B------:R-:W-:Y:S02]  /*6320*/  DADD R20, R20, -R14 ;  /* 0x0000000014147229 */ /* 0x000fe4000000080e */
[----:B------:R-:W-:-:S06]  /*6330*/  DADD R28, R30, R28 ;  /* 0x000000001e1c7229 */ /* 0x000fcc000000001c */
[----:B------:R-:W-:-:S08]  /*6340*/  DADD R20, R22, R20 ;  /* 0x0000000016147229 */ /* 0x000fd00000000014 */
[----:B------:R-:W-:-:S08]  /*6350*/  DADD R20, R28, R20 ;  /* 0x000000001c147229 */ /* 0x000fd00000000014 */
[----:B------:R-:W-:Y:S02]  /*6360*/  DADD R18, R18, R20 ;  /* 0x0000000012127229 */ /* 0x000fe40000000014 */
[----:B------:R-:W-:Y:S01]  /*6370*/  DADD R20, R16, -UR20 ;  /* 0x8000001410147e29 */ /* 0x000fe20008000000 */
[----:B------:R-:W-:Y:S01]  /*6380*/  UMOV UR20, 0xfefa39ef ;  /* 0xfefa39ef00147882 */ /* 0x000fe20000000000 */
[----:B------:R-:W-:-:S04]  /*6390*/  UMOV UR21, 0x3fe62e42 ;  /* 0x3fe62e4200157882 */ /* 0x000fc80000000000 */
[----:B------:R-:W-:-:S08]  /*63a0*/  DADD R22, R14, R18 ;  /* 0x000000000e167229 */ /* 0x000fd00000000012 */
[--C-:B------:R-:W-:Y:S02]  /*63b0*/  DFMA R16, R20, UR20, R22.reuse ;  /* 0x0000001414107c2b */ /* 0x100fe40008000016 */
[----:B------:R-:W-:-:S06]  /*63c0*/  DADD R24, R14, -R22 ;  /* 0x000000000e187229 */ /* 0x000fcc0000000816 */
[----:B------:R-:W-:Y:S02]  /*63d0*/  DFMA R14, R20, -UR20, R16 ;  /* 0x80000014140e7c2b */ /* 0x000fe40008000010 */
[----:B------:R-:W-:-:S06]  /*63e0*/  DADD R24, R18, R24 ;  /* 0x0000000012187229 */ /* 0x000fcc0000000018 */
[----:B------:R-:W-:Y:S01]  /*63f0*/  DADD R14, -R22, R14 ;  /* 0x00000000160e7229 */ /* 0x000fe2000000010e */
[----:B------:R-:W-:Y:S01]  /*6400*/  MOV R22, 0x652b82fe ;  /* 0x652b82fe00167802 */ /* 0x000fe20000000f00 */
[----:B------:R-:W-:-:S06]  /*6410*/  IMAD.MOV.U32 R23, RZ, RZ, 0x3ff71547 ;  /* 0x3ff71547ff177424 */ /* 0x000fcc00078e00ff */
[----:B------:R-:W-:-:S08]  /*6420*/  DADD R14, R24, -R14 ;  /* 0x00000000180e7229 */ /* 0x000fd0000000080e */
[----:B------:R-:W-:-:S08]  /*6430*/  DFMA R20, R20, UR22, R14 ;  /* 0x0000001614147c2b */ /* 0x000fd0000800000e */
[----:B------:R-:W-:-:S08]  /*6440*/  DADD R18, R16, R20 ;  /* 0x0000000010127229 */ /* 0x000fd00000000014 */
[----:B------:R-:W-:Y:S02]  /*6450*/  DADD R16, R16, -R18 ;  /* 0x0000000010107229 */ /* 0x000fe40000000812 */
[----:B------:R-:W-:-:S06]  /*6460*/  DMUL R14, R18, 2 ;  /* 0x40000000120e7828 */ /* 0x000fcc0000000000 */
[----:B------:R-:W-:Y:S02]  /*6470*/  DADD R16, R20, R16 ;  /* 0x0000000014107229 */ /* 0x000fe40000000010 */
[----:B------:R-:W-:-:S08]  /*6480*/  DFMA R18, R18, 2, -R14 ;  /* 0x400000001212782b */ /* 0x000fd0000000080e */
[----:B------:R-:W-:-:S08]  /*6490*/  DFMA R18, R16, 2, R18 ;  /* 0x400000001012782b */ /* 0x000fd00000000012 */
[----:B------:R-:W-:-:S08]  /*64a0*/  DADD R24, R14, R18 ;  /* 0x000000000e187229 */ /* 0x000fd00000000012 */
[----:B------:R-:W-:Y:S02]  /*64b0*/  DFMA R22, R24, R22, 6.75539944105574400000e+15 ;  /* 0x433800001816742b */ /* 0x000fe40000000016 */
[----:B------:R-:W-:Y:S01]  /*64c0*/  FSETP.GEU.AND P1, PT, |R25|, 4.1917929649353027344, PT ;  /* 0x4086232b1900780b */ /* 0x000fe20003f2e200 */
[----:B------:R-:W-:-:S05]  /*64d0*/  DADD R14, R14, -R24 ;  /* 0x000000000e0e7229 */ /* 0x000fca0000000818 */
[----:B------:R-:W-:-:S03]  /*64e0*/  DADD R16, R22, -6.75539944105574400000e+15 ;  /* 0xc338000016107429 */ /* 0x000fc60000000000 */
[----:B------:R-:W-:-:S05]  /*64f0*/  DADD R18, R18, R14 ;  /* 0x0000000012127229 */ /* 0x000fca000000000e */
[----:B------:R-:W-:Y:S01]  /*6500*/  DFMA R20, R16, -UR20, R24 ;  /* 0x8000001410147c2b */ /* 0x000fe20008000018 */
[----:B------:R-:W-:Y:S01]  /*6510*/  UMOV UR20, 0x3b39803f ;  /* 0x3b39803f00147882 */ /* 0x000fe20000000000 */
[----:B------:R-:W-:-:S06]  /*6520*/  UMOV UR21, 0x3c7abc9e ;  /* 0x3c7abc9e00157882 */ /* 0x000fcc0000000000 */
[----:B------:R-:W-:Y:S01]  /*6530*/  DFMA R20, R16, -UR20, R20 ;  /* 0x8000001410147c2b */ /* 0x000fe20008000014 */
[----:B------:R-:W-:Y:S01]  /*6540*/  UMOV UR20, 0x69ce2bdf ;  /* 0x69ce2bdf00147882 */ /* 0x000fe20000000000 */
[----:B------:R-:W-:Y:S01]  /*6550*/  IMAD.MOV.U32 R16, RZ, RZ, -0x35dec16 ;  /* 0xfca213eaff107424 */ /* 0x000fe200078e00ff */
[----:B------:R-:W-:Y:S01]  /*6560*/  MOV R17, 0x3e928af3 ;  /* 0x3e928af300117802 */ /* 0x000fe20000000f00 */
[----:B------:R-:W-:-:S05]  /*6570*/  UMOV UR21, 0x3e5ade15 ;  /* 0x3e5ade1500157882 */ /* 0x000fca0000000000 */
[----:B------:R-:W-:Y:S01]  /*6580*/  DFMA R16, R20, UR20, R16 ;  /* 0x0000001414107c2b */ /* 0x000fe20008000010 */
[----:B------:R-:W-:Y:S01]  /*6590*/  UMOV UR20, 0x62401315 ;  /* 0x6240131500147882 */ /* 0x000fe20000000000 */
[----:B------:R-:W-:-:S06]  /*65a0*/  UMOV UR21, 0x3ec71dee ;  /* 0x3ec71dee00157882 */ /* 0x000fcc0000000000 */
[----:B------:R-:W-:Y:S01]  /*65b0*/  DFMA R16, R20, R16, UR20 ;  /* 0x0000001414107e2b */ /* 0x000fe20008000010 */
        /* <DEDUP_REMOVED lines=20> */
[----:B------:R-:W-:-:S08]  /*6700*/  DFMA R16, R20, R16, UR20 ;  /* 0x0000001414107e2b */ /* 0x000fd00008000010 */
[----:B------:R-:W-:-:S08]  /*6710*/  DFMA R16, R20, R16, 1 ;  /* 0x3ff000001410742b */ /* 0x000fd00000000010 */
[----:B------:R-:W-:-:S10]  /*6720*/  DFMA R16, R20, R16, 1 ;  /* 0x3ff000001410742b */ /* 0x000fd40000000010 */
[----:B------:R-:W-:Y:S02]  /*6730*/  IMAD R21, R22, 0x100000, R17 ;  /* 0x0010000016157824 */ /* 0x000fe400078e0211 */
[----:B------:R-:W-:Y:S01]  /*6740*/  IMAD.MOV.U32 R20, RZ, RZ, R16 ;  /* 0x000000ffff147224 */ /* 0x000fe200078e0010 */
[----:B------:R-:W-:Y:S06]  /*6750*/  @!P1 BRA `(.L_x_139) ;  /* 0x0000000000309947 */ /* 0x000fec0003800000 */
[----:B------:R-:W-:Y:S01]  /*6760*/  FSETP.GEU.AND P2, PT, |R25|, 4.2275390625, PT ;  /* 0x408748001900780b */ /* 0x000fe20003f4e200 */
[C---:B------:R-:W-:Y:S02]  /*6770*/  DADD R20, R24.reuse, +INF ;  /* 0x7ff0000018147429 */ /* 0x040fe40000000000 */
[----:B------:R-:W-:-:S08]  /*6780*/  DSETP.GEU.AND P1, PT, R24, RZ, PT ;  /* 0x000000ff1800722a */ /* 0x000fd00003f2e000 */
[----:B------:R-:W-:Y:S02]  /*6790*/  FSEL R20, R20, RZ, P1 ;  /* 0x000000ff14147208 */ /* 0x000fe40000800000 */
[----:B------:R-:W-:Y:S02]  /*67a0*/  @!P2 LEA.HI R14, R22, R22, RZ, 0x1 ;  /* 0x00000016160ea211 */ /* 0x000fe400078f08ff */
[----:B------:R-:W-:Y:S02]  /*67b0*/  FSEL R21, R21, RZ, P1 ;  /* 0x000000ff15157208 */ /* 0x000fe40000800000 */
[----:B------:R-:W-:-:S04]  /*67c0*/  @!P2 SHF.R.S32.HI R14, RZ, 0x1, R14 ;  /* 0x00000001ff0ea819 */ /* 0x000fc8000001140e */
[----:B------:R-:W-:Y:S01]  /*67d0*/  @!P2 IADD3 R11, PT, PT, R22, -R14, RZ ;  /* 0x8000000e160ba210 */ /* 0x000fe20007ffe0ff */
[----:B------:R-:W-:Y:S02]  /*67e0*/  @!P2 IMAD R17, R14, 0x100000, R17 ;  /* 0x001000000e11a824 */ /* 0x000fe400078e0211 */
[----:B------:R-:W-:Y:S01]  /*67f0*/  @!P2 IMAD.MOV.U32 R14, RZ, RZ, RZ ;  /* 0x000000ffff0ea224 */ /* 0x000fe200078e00ff */
[----:B------:R-:W-:-:S06]  /*6800*/  @!P2 LEA R15, R11, 0x3ff00000, 0x14 ;  /* 0x3ff000000b0fa811 */ /* 0x000fcc00078ea0ff */
[----:B------:R-:W-:-:S11]  /*6810*/  @!P2 DMUL R20, R16, R14 ;  /* 0x0000000e1014a228 */ /* 0x000fd60000000000 */
.L_x_139:
[----:B------:R-:W-:Y:S01]  /*6820*/  DFMA R18, R18, R20, R20 ;  /* 0x000000141212722b */ /* 0x000fe20000000014 */
[----:B------:R-:W-:Y:S01]  /*6830*/  MOV R16, R10 ;  /* 0x0000000a00107202 */ /* 0x000fe20000000f00 */
[----:B------:R-:W-:Y:S01]  /*6840*/  DSETP.NEU.AND P1, PT, |R20|, +INF , PT ;  /* 0x7ff000001400742a */ /* 0x000fe20003f2d200 */
[----:B------:R-:W-:-:S07]  /*6850*/  IMAD.MOV.U32 R17, RZ, RZ, 0x0 ;  /* 0x00000000ff117424 */ /* 0x000fce00078e00ff */
[----:B------:R-:W-:Y:S02]  /*6860*/  FSEL R14, R20, R18, !P1 ;  /* 0x00000012140e7208 */ /* 0x000fe40004800000 */
[----:B------:R-:W-:Y:S01]  /*6870*/  FSEL R11, R21, R19, !P1 ;  /* 0x00000013150b7208 */ /* 0x000fe20004800000 */
[----:B------:R-:W-:Y:S06]  /*6880*/  RET.REL.NODEC R16 `(_Z8kmedoidsPfS_S_PiS0_S0_S_S0_) ;  /* 0xffffff9410dc7950 */ /* 0x000fec0003c3ffff */
.L_x_140:
[----:B------:R-:W-:-:S00]  /*6890*/  BRA `(.L_x_140) ;  /* 0xfffffffc00fc7947 */ /* 0x000fc0000383ffff */
[----:B------:R-:W-:-:S00]  /*68a0*/  NOP ;  /* 0x0000000000007918 */ /* 0x000fc00000000000 */
        /* <DEDUP_REMOVED lines=13> */
.L_x_143:


//--------------------- .nv.shared._Z8kmedoidsPfS_S_PiS0_S0_S_S0_ --------------------------
	.section	.nv.shared._Z8kmedoidsPfS_S_PiS0_S0_S_S0_,"aw",@nobits
	.sectionflags	@""
	.align	4
.nv.shared._Z8kmedoidsPfS_S_PiS0_S0_S_S0_:
	.zero		1028


//--------------------- .nv.shared.reserved.0     --------------------------
	.section	.nv.shared.reserved.0,"aw",@nobits
	.weak		__nv_reservedSMEM_offset_0_alias
	.size		__nv_reservedSMEM_offset_0_alias, 0, 64
	.other		__nv_reservedSMEM_offset_0_alias,@"STO_CUDA_RESERVED_SHARED STV_DEFAULT"
__nv_reservedSMEM_offset_0_alias:
	.zero		0
	.zero		64


//--------------------- .nv.constant0._Z8kmedoidsPfS_S_PiS0_S0_S_S0_ --------------------------
	.section	.nv.constant0._Z8kmedoidsPfS_S_PiS0_S0_S_S0_,"a",@progbits
	.sectionflags	@""
	.align	4
.nv.constant0._Z8kmedoidsPfS_S_PiS0_S0_S_S0_:
	.zero		960


//--------------------- SYMBOLS --------------------------

	.type		.nv.reservedSmem.offset0,@object
	.size		.nv.reservedSmem.offset0,0x4
	.type		.nv.reservedSmem.cap,@object
	.size		.nv.reservedSmem.cap,0x4
